//
// Generated by NVIDIA NVVM Compiler
//
// Compiler Build ID: CL-36424714
// Cuda compilation tools, release 13.0, V13.0.88
// Based on NVVM 20.0.0
//

.version 9.0
.target sm_100
.address_size 64

	// .globl	_Z21matrixMul_2c_conflictPfS_S_i
// _ZZ21matrixMul_2c_conflictPfS_S_iE2As has been demoted
// _ZZ21matrixMul_2c_conflictPfS_S_iE2Bs has been demoted
// _ZZ24matrixMul_2c_no_conflictPfS_S_iE2As has been demoted
// _ZZ24matrixMul_2c_no_conflictPfS_S_iE2Bs has been demoted

.visible .entry _Z21matrixMul_2c_conflictPfS_S_i(
	.param .u64 .ptr .align 1 _Z21matrixMul_2c_conflictPfS_S_i_param_0,
	.param .u64 .ptr .align 1 _Z21matrixMul_2c_conflictPfS_S_i_param_1,
	.param .u64 .ptr .align 1 _Z21matrixMul_2c_conflictPfS_S_i_param_2,
	.param .u32 _Z21matrixMul_2c_conflictPfS_S_i_param_3
)
{
	.reg .pred 	%p<5>;
	.reg .b32 	%r<101>;
	.reg .b32 	%f<162>;
	.reg .b64 	%rd<26>;
	// demoted variable
	.shared .align 4 .b8 _ZZ21matrixMul_2c_conflictPfS_S_iE2As[1024];
	// demoted variable
	.shared .align 4 .b8 _ZZ21matrixMul_2c_conflictPfS_S_iE2Bs[1024];
	ld.param.u64 	%rd4, [_Z21matrixMul_2c_conflictPfS_S_i_param_1];
	ld.param.u64 	%rd5, [_Z21matrixMul_2c_conflictPfS_S_i_param_2];
	ld.param.u32 	%r34, [_Z21matrixMul_2c_conflictPfS_S_i_param_3];
	cvta.to.global.u64 	%rd1, %rd5;
	cvta.to.global.u64 	%rd2, %rd4;
	mov.u32 	%r35, %ctaid.x;
	mov.u32 	%r36, %ctaid.y;
	mov.u32 	%r98, %tid.x;
	mov.u32 	%r2, %tid.y;
	shl.b32 	%r3, %r34, 4;
	mul.lo.s32 	%r4, %r3, %r36;
	add.s32 	%r5, %r4, %r34;
	shl.b32 	%r6, %r35, 4;
	setp.lt.s32 	%p1, %r34, 1;
	mov.f32 	%f161, 0f00000000;
	mov.u32 	%r99, %r98;
	mov.u32 	%r100, %r2;
	@%p1 bra 	$L__BB0_6;
	and.b32  	%r7, %r2, 3;
	shl.b32 	%r37, %r2, 2;
	and.b32  	%r38, %r37, 12;
	shr.u32 	%r39, %r98, 2;
	add.s32 	%r100, %r38, %r39;
	and.b32  	%r9, %r98, 3;
	add.s32 	%r40, %r9, %r2;
	sub.s32 	%r99, %r40, %r7;
	shl.b32 	%r41, %r100, 6;
	mov.u32 	%r42, _ZZ21matrixMul_2c_conflictPfS_S_iE2As;
	add.s32 	%r11, %r42, %r41;
	shl.b32 	%r43, %r99, 2;
	mov.u32 	%r44, _ZZ21matrixMul_2c_conflictPfS_S_iE2Bs;
	add.s32 	%r12, %r44, %r43;
	add.s32 	%r13, %r4, 16;
	max.s32 	%r45, %r5, %r13;
	not.b32 	%r46, %r4;
	add.s32 	%r14, %r45, %r46;
	and.b32  	%r47, %r14, 16;
	setp.ne.s32 	%p2, %r47, 0;
	mov.f32 	%f161, 0f00000000;
	mov.u32 	%r95, %r6;
	mov.u32 	%r96, %r4;
	mov.u32 	%r97, %r2;
	@%p2 bra 	$L__BB0_3;
	mad.lo.s32 	%r48, %r2, %r34, %r98;
	add.s32 	%r49, %r48, %r4;
	mul.wide.s32 	%rd6, %r49, 4;
	add.s64 	%rd7, %rd2, %rd6;
	ld.global.f32 	%f10, [%rd7];
	shl.b32 	%r50, %r2, 6;
	add.s32 	%r52, %r42, %r50;
	shl.b32 	%r53, %r98, 2;
	add.s32 	%r54, %r52, %r53;
	st.shared.f32 	[%r54], %f10;
	add.s32 	%r55, %r48, %r6;
	mul.wide.s32 	%rd8, %r55, 4;
	add.s64 	%rd9, %rd1, %rd8;
	ld.global.f32 	%f11, [%rd9];
	add.s32 	%r57, %r44, %r50;
	add.s32 	%r58, %r57, %r53;
	st.shared.f32 	[%r58], %f11;
	bar.sync 	0;
	ld.shared.f32 	%f12, [%r11];
	ld.shared.f32 	%f13, [%r12];
	fma.rn.f32 	%f14, %f12, %f13, 0f00000000;
	ld.shared.f32 	%f15, [%r11+4];
	ld.shared.f32 	%f16, [%r12+64];
	fma.rn.f32 	%f17, %f15, %f16, %f14;
	ld.shared.f32 	%f18, [%r11+8];
	ld.shared.f32 	%f19, [%r12+128];
	fma.rn.f32 	%f20, %f18, %f19, %f17;
	ld.shared.f32 	%f21, [%r11+12];
	ld.shared.f32 	%f22, [%r12+192];
	fma.rn.f32 	%f23, %f21, %f22, %f20;
	ld.shared.f32 	%f24, [%r11+16];
	ld.shared.f32 	%f25, [%r12+256];
	fma.rn.f32 	%f26, %f24, %f25, %f23;
	ld.shared.f32 	%f27, [%r11+20];
	ld.shared.f32 	%f28, [%r12+320];
	fma.rn.f32 	%f29, %f27, %f28, %f26;
	ld.shared.f32 	%f30, [%r11+24];
	ld.shared.f32 	%f31, [%r12+384];
	fma.rn.f32 	%f32, %f30, %f31, %f29;
	ld.shared.f32 	%f33, [%r11+28];
	ld.shared.f32 	%f34, [%r12+448];
	fma.rn.f32 	%f35, %f33, %f34, %f32;
	ld.shared.f32 	%f36, [%r11+32];
	ld.shared.f32 	%f37, [%r12+512];
	fma.rn.f32 	%f38, %f36, %f37, %f35;
	ld.shared.f32 	%f39, [%r11+36];
	ld.shared.f32 	%f40, [%r12+576];
	fma.rn.f32 	%f41, %f39, %f40, %f38;
	ld.shared.f32 	%f42, [%r11+40];
	ld.shared.f32 	%f43, [%r12+640];
	fma.rn.f32 	%f44, %f42, %f43, %f41;
	ld.shared.f32 	%f45, [%r11+44];
	ld.shared.f32 	%f46, [%r12+704];
	fma.rn.f32 	%f47, %f45, %f46, %f44;
	ld.shared.f32 	%f48, [%r11+48];
	ld.shared.f32 	%f49, [%r12+768];
	fma.rn.f32 	%f50, %f48, %f49, %f47;
	ld.shared.f32 	%f51, [%r11+52];
	ld.shared.f32 	%f52, [%r12+832];
	fma.rn.f32 	%f53, %f51, %f52, %f50;
	ld.shared.f32 	%f54, [%r11+56];
	ld.shared.f32 	%f55, [%r12+896];
	fma.rn.f32 	%f56, %f54, %f55, %f53;
	ld.shared.f32 	%f57, [%r11+60];
	ld.shared.f32 	%f58, [%r12+960];
	fma.rn.f32 	%f161, %f57, %f58, %f56;
	bar.sync 	0;
	add.s32 	%r95, %r6, %r3;
	mov.u32 	%r96, %r13;
	mov.u32 	%r97, %r100;
	mov.u32 	%r98, %r99;
$L__BB0_3:
	setp.lt.u32 	%p3, %r14, 16;
	@%p3 bra 	$L__BB0_6;
	add.s32 	%r59, %r2, %r95;
	add.s32 	%r60, %r100, 16;
	mad.lo.s32 	%r61, %r34, %r60, %r59;
	add.s32 	%r62, %r61, %r9;
	sub.s32 	%r94, %r62, %r7;
	add.s32 	%r63, %r2, %r96;
	mad.lo.s32 	%r64, %r100, %r34, %r63;
	add.s32 	%r65, %r64, %r9;
	sub.s32 	%r66, %r65, %r7;
	add.s32 	%r93, %r66, 16;
$L__BB0_5:
	ld.param.u64 	%rd25, [_Z21matrixMul_2c_conflictPfS_S_i_param_2];
	ld.param.u64 	%rd24, [_Z21matrixMul_2c_conflictPfS_S_i_param_1];
	mul.wide.s32 	%rd10, %r93, 4;
	cvta.to.global.u64 	%rd11, %rd24;
	add.s64 	%rd12, %rd11, %rd10;
	mad.lo.s32 	%r67, %r97, %r34, %r98;
	add.s32 	%r68, %r96, %r67;
	mul.wide.s32 	%rd13, %r68, 4;
	add.s64 	%rd14, %rd11, %rd13;
	ld.global.f32 	%f59, [%rd14];
	shl.b32 	%r69, %r97, 6;
	add.s32 	%r71, %r42, %r69;
	shl.b32 	%r72, %r98, 2;
	add.s32 	%r73, %r71, %r72;
	st.shared.f32 	[%r73], %f59;
	add.s32 	%r74, %r95, %r67;
	cvta.to.global.u64 	%rd15, %rd25;
	mul.wide.s32 	%rd16, %r74, 4;
	add.s64 	%rd17, %rd15, %rd16;
	ld.global.f32 	%f60, [%rd17];
	add.s32 	%r76, %r44, %r69;
	add.s32 	%r77, %r76, %r72;
	st.shared.f32 	[%r77], %f60;
	bar.sync 	0;
	ld.shared.f32 	%f61, [%r11];
	ld.shared.f32 	%f62, [%r12];
	fma.rn.f32 	%f63, %f61, %f62, %f161;
	ld.shared.f32 	%f64, [%r11+4];
	ld.shared.f32 	%f65, [%r12+64];
	fma.rn.f32 	%f66, %f64, %f65, %f63;
	ld.shared.f32 	%f67, [%r11+8];
	ld.shared.f32 	%f68, [%r12+128];
	fma.rn.f32 	%f69, %f67, %f68, %f66;
	ld.shared.f32 	%f70, [%r11+12];
	ld.shared.f32 	%f71, [%r12+192];
	fma.rn.f32 	%f72, %f70, %f71, %f69;
	ld.shared.f32 	%f73, [%r11+16];
	ld.shared.f32 	%f74, [%r12+256];
	fma.rn.f32 	%f75, %f73, %f74, %f72;
	ld.shared.f32 	%f76, [%r11+20];
	ld.shared.f32 	%f77, [%r12+320];
	fma.rn.f32 	%f78, %f76, %f77, %f75;
	ld.shared.f32 	%f79, [%r11+24];
	ld.shared.f32 	%f80, [%r12+384];
	fma.rn.f32 	%f81, %f79, %f80, %f78;
	ld.shared.f32 	%f82, [%r11+28];
	ld.shared.f32 	%f83, [%r12+448];
	fma.rn.f32 	%f84, %f82, %f83, %f81;
	ld.shared.f32 	%f85, [%r11+32];
	ld.shared.f32 	%f86, [%r12+512];
	fma.rn.f32 	%f87, %f85, %f86, %f84;
	ld.shared.f32 	%f88, [%r11+36];
	ld.shared.f32 	%f89, [%r12+576];
	fma.rn.f32 	%f90, %f88, %f89, %f87;
	ld.shared.f32 	%f91, [%r11+40];
	ld.shared.f32 	%f92, [%r12+640];
	fma.rn.f32 	%f93, %f91, %f92, %f90;
	ld.shared.f32 	%f94, [%r11+44];
	ld.shared.f32 	%f95, [%r12+704];
	fma.rn.f32 	%f96, %f94, %f95, %f93;
	ld.shared.f32 	%f97, [%r11+48];
	ld.shared.f32 	%f98, [%r12+768];
	fma.rn.f32 	%f99, %f97, %f98, %f96;
	ld.shared.f32 	%f100, [%r11+52];
	ld.shared.f32 	%f101, [%r12+832];
	fma.rn.f32 	%f102, %f100, %f101, %f99;
	ld.shared.f32 	%f103, [%r11+56];
	ld.shared.f32 	%f104, [%r12+896];
	fma.rn.f32 	%f105, %f103, %f104, %f102;
	ld.shared.f32 	%f106, [%r11+60];
	ld.shared.f32 	%f107, [%r12+960];
	fma.rn.f32 	%f108, %f106, %f107, %f105;
	bar.sync 	0;
	add.s32 	%r82, %r95, %r3;
	ld.global.f32 	%f109, [%rd12];
	add.s32 	%r83, %r11, %r43;
	st.shared.f32 	[%r83], %f109;
	mul.wide.s32 	%rd18, %r94, 4;
	add.s64 	%rd19, %rd15, %rd18;
	ld.global.f32 	%f110, [%rd19];
	add.s32 	%r84, %r12, %r41;
	st.shared.f32 	[%r84], %f110;
	bar.sync 	0;
	ld.shared.f32 	%f111, [%r11];
	ld.shared.f32 	%f112, [%r12];
	fma.rn.f32 	%f113, %f111, %f112, %f108;
	ld.shared.f32 	%f114, [%r11+4];
	ld.shared.f32 	%f115, [%r12+64];
	fma.rn.f32 	%f116, %f114, %f115, %f113;
	ld.shared.f32 	%f117, [%r11+8];
	ld.shared.f32 	%f118, [%r12+128];
	fma.rn.f32 	%f119, %f117, %f118, %f116;
	ld.shared.f32 	%f120, [%r11+12];
	ld.shared.f32 	%f121, [%r12+192];
	fma.rn.f32 	%f122, %f120, %f121, %f119;
	ld.shared.f32 	%f123, [%r11+16];
	ld.shared.f32 	%f124, [%r12+256];
	fma.rn.f32 	%f125, %f123, %f124, %f122;
	ld.shared.f32 	%f126, [%r11+20];
	ld.shared.f32 	%f127, [%r12+320];
	fma.rn.f32 	%f128, %f126, %f127, %f125;
	ld.shared.f32 	%f129, [%r11+24];
	ld.shared.f32 	%f130, [%r12+384];
	fma.rn.f32 	%f131, %f129, %f130, %f128;
	ld.shared.f32 	%f132, [%r11+28];
	ld.shared.f32 	%f133, [%r12+448];
	fma.rn.f32 	%f134, %f132, %f133, %f131;
	ld.shared.f32 	%f135, [%r11+32];
	ld.shared.f32 	%f136, [%r12+512];
	fma.rn.f32 	%f137, %f135, %f136, %f134;
	ld.shared.f32 	%f138, [%r11+36];
	ld.shared.f32 	%f139, [%r12+576];
	fma.rn.f32 	%f140, %f138, %f139, %f137;
	ld.shared.f32 	%f141, [%r11+40];
	ld.shared.f32 	%f142, [%r12+640];
	fma.rn.f32 	%f143, %f141, %f142, %f140;
	ld.shared.f32 	%f144, [%r11+44];
	ld.shared.f32 	%f145, [%r12+704];
	fma.rn.f32 	%f146, %f144, %f145, %f143;
	ld.shared.f32 	%f147, [%r11+48];
	ld.shared.f32 	%f148, [%r12+768];
	fma.rn.f32 	%f149, %f147, %f148, %f146;
	ld.shared.f32 	%f150, [%r11+52];
	ld.shared.f32 	%f151, [%r12+832];
	fma.rn.f32 	%f152, %f150, %f151, %f149;
	ld.shared.f32 	%f153, [%r11+56];
	ld.shared.f32 	%f154, [%r12+896];
	fma.rn.f32 	%f155, %f153, %f154, %f152;
	ld.shared.f32 	%f156, [%r11+60];
	ld.shared.f32 	%f157, [%r12+960];
	fma.rn.f32 	%f161, %f156, %f157, %f155;
	bar.sync 	0;
	add.s32 	%r96, %r96, 32;
	add.s32 	%r95, %r82, %r3;
	shl.b32 	%r85, %r34, 5;
	add.s32 	%r94, %r94, %r85;
	add.s32 	%r93, %r93, 32;
	setp.lt.s32 	%p4, %r96, %r5;
	mov.u32 	%r97, %r100;
	mov.u32 	%r98, %r99;
	@%p4 bra 	$L__BB0_5;
$L__BB0_6:
	ld.param.u64 	%rd23, [_Z21matrixMul_2c_conflictPfS_S_i_param_0];
	cvta.to.global.u64 	%rd20, %rd23;
	add.s32 	%r86, %r4, %r6;
	add.s32 	%r87, %r86, %r99;
	mad.lo.s32 	%r88, %r100, %r34, %r87;
	mul.wide.s32 	%rd21, %r88, 4;
	add.s64 	%rd22, %rd20, %rd21;
	st.global.f32 	[%rd22], %f161;
	ret;

}
	// .globl	_Z24matrixMul_2c_no_conflictPfS_S_i
.visible .entry _Z24matrixMul_2c_no_conflictPfS_S_i(
	.param .u64 .ptr .align 1 _Z24matrixMul_2c_no_conflictPfS_S_i_param_0,
	.param .u64 .ptr .align 1 _Z24matrixMul_2c_no_conflictPfS_S_i_param_1,
	.param .u64 .ptr .align 1 _Z24matrixMul_2c_no_conflictPfS_S_i_param_2,
	.param .u32 _Z24matrixMul_2c_no_conflictPfS_S_i_param_3
)
{
	.reg .pred 	%p<5>;
	.reg .b32 	%r<57>;
	.reg .b32 	%f<162>;
	.reg .b64 	%rd<24>;
	// demoted variable
	.shared .align 4 .b8 _ZZ24matrixMul_2c_no_conflictPfS_S_iE2As[1024];
	// demoted variable
	.shared .align 4 .b8 _ZZ24matrixMul_2c_no_conflictPfS_S_iE2Bs[1024];
	ld.param.u64 	%rd4, [_Z24matrixMul_2c_no_conflictPfS_S_i_param_1];
	ld.param.u64 	%rd5, [_Z24matrixMul_2c_no_conflictPfS_S_i_param_2];
	ld.param.u32 	%r25, [_Z24matrixMul_2c_no_conflictPfS_S_i_param_3];
	cvta.to.global.u64 	%rd1, %rd5;
	cvta.to.global.u64 	%rd2, %rd4;
	mov.u32 	%r26, %ctaid.x;
	mov.u32 	%r27, %ctaid.y;
	mov.u32 	%r1, %tid.x;
	mov.u32 	%r2, %tid.y;
	shl.b32 	%r3, %r25, 4;
	mul.lo.s32 	%r4, %r3, %r27;
	add.s32 	%r5, %r4, %r25;
	shl.b32 	%r6, %r26, 4;
	setp.lt.s32 	%p1, %r25, 1;
	mov.f32 	%f161, 0f00000000;
	@%p1 bra 	$L__BB1_6;
	mul.lo.s32 	%r7, %r25, %r2;
	shl.b32 	%r28, %r2, 6;
	mov.u32 	%r29, _ZZ24matrixMul_2c_no_conflictPfS_S_iE2As;
	add.s32 	%r8, %r29, %r28;
	shl.b32 	%r30, %r1, 2;
	add.s32 	%r9, %r8, %r30;
	mov.u32 	%r31, _ZZ24matrixMul_2c_no_conflictPfS_S_iE2Bs;
	add.s32 	%r11, %r31, %r30;
	add.s32 	%r10, %r11, %r28;
	add.s32 	%r12, %r4, 16;
	max.s32 	%r32, %r5, %r12;
	not.b32 	%r33, %r4;
	add.s32 	%r13, %r32, %r33;
	and.b32  	%r34, %r13, 16;
	setp.ne.s32 	%p2, %r34, 0;
	mov.f32 	%f161, 0f00000000;
	mov.u32 	%r52, %r6;
	mov.u32 	%r56, %r4;
	@%p2 bra 	$L__BB1_3;
	add.s32 	%r35, %r7, %r1;
	add.s32 	%r36, %r35, %r4;
	mul.wide.s32 	%rd6, %r36, 4;
	add.s64 	%rd7, %rd2, %rd6;
	ld.global.f32 	%f10, [%rd7];
	st.shared.f32 	[%r9], %f10;
	add.s32 	%r37, %r35, %r6;
	mul.wide.s32 	%rd8, %r37, 4;
	add.s64 	%rd9, %rd1, %rd8;
	ld.global.f32 	%f11, [%rd9];
	st.shared.f32 	[%r10], %f11;
	bar.sync 	0;
	ld.shared.f32 	%f12, [%r8];
	ld.shared.f32 	%f13, [%r11];
	fma.rn.f32 	%f14, %f12, %f13, 0f00000000;
	ld.shared.f32 	%f15, [%r8+4];
	ld.shared.f32 	%f16, [%r11+64];
	fma.rn.f32 	%f17, %f15, %f16, %f14;
	ld.shared.f32 	%f18, [%r8+8];
	ld.shared.f32 	%f19, [%r11+128];
	fma.rn.f32 	%f20, %f18, %f19, %f17;
	ld.shared.f32 	%f21, [%r8+12];
	ld.shared.f32 	%f22, [%r11+192];
	fma.rn.f32 	%f23, %f21, %f22, %f20;
	ld.shared.f32 	%f24, [%r8+16];
	ld.shared.f32 	%f25, [%r11+256];
	fma.rn.f32 	%f26, %f24, %f25, %f23;
	ld.shared.f32 	%f27, [%r8+20];
	ld.shared.f32 	%f28, [%r11+320];
	fma.rn.f32 	%f29, %f27, %f28, %f26;
	ld.shared.f32 	%f30, [%r8+24];
	ld.shared.f32 	%f31, [%r11+384];
	fma.rn.f32 	%f32, %f30, %f31, %f29;
	ld.shared.f32 	%f33, [%r8+28];
	ld.shared.f32 	%f34, [%r11+448];
	fma.rn.f32 	%f35, %f33, %f34, %f32;
	ld.shared.f32 	%f36, [%r8+32];
	ld.shared.f32 	%f37, [%r11+512];
	fma.rn.f32 	%f38, %f36, %f37, %f35;
	ld.shared.f32 	%f39, [%r8+36];
	ld.shared.f32 	%f40, [%r11+576];
	fma.rn.f32 	%f41, %f39, %f40, %f38;
	ld.shared.f32 	%f42, [%r8+40];
	ld.shared.f32 	%f43, [%r11+640];
	fma.rn.f32 	%f44, %f42, %f43, %f41;
	ld.shared.f32 	%f45, [%r8+44];
	ld.shared.f32 	%f46, [%r11+704];
	fma.rn.f32 	%f47, %f45, %f46, %f44;
	ld.shared.f32 	%f48, [%r8+48];
	ld.shared.f32 	%f49, [%r11+768];
	fma.rn.f32 	%f50, %f48, %f49, %f47;
	ld.shared.f32 	%f51, [%r8+52];
	ld.shared.f32 	%f52, [%r11+832];
	fma.rn.f32 	%f53, %f51, %f52, %f50;
	ld.shared.f32 	%f54, [%r8+56];
	ld.shared.f32 	%f55, [%r11+896];
	fma.rn.f32 	%f56, %f54, %f55, %f53;
	ld.shared.f32 	%f57, [%r8+60];
	ld.shared.f32 	%f58, [%r11+960];
	fma.rn.f32 	%f161, %f57, %f58, %f56;
	bar.sync 	0;
	add.s32 	%r52, %r6, %r3;
	mov.u32 	%r56, %r12;
$L__BB1_3:
	setp.lt.u32 	%p3, %r13, 16;
	@%p3 bra 	$L__BB1_6;
	add.s32 	%r38, %r1, %r52;
	add.s32 	%r55, %r38, %r7;
	add.s32 	%r39, %r1, %r56;
	add.s32 	%r54, %r39, %r7;
	mul.wide.s32 	%rd16, %r3, 4;
$L__BB1_5:
	ld.param.u64 	%rd23, [_Z24matrixMul_2c_no_conflictPfS_S_i_param_2];
	ld.param.u64 	%rd22, [_Z24matrixMul_2c_no_conflictPfS_S_i_param_1];
	mul.wide.s32 	%rd10, %r54, 4;
	cvta.to.global.u64 	%rd11, %rd22;
	add.s64 	%rd12, %rd11, %rd10;
	ld.global.f32 	%f59, [%rd12];
	st.shared.f32 	[%r9], %f59;
	cvta.to.global.u64 	%rd13, %rd23;
	mul.wide.s32 	%rd14, %r55, 4;
	add.s64 	%rd15, %rd13, %rd14;
	ld.global.f32 	%f60, [%rd15];
	st.shared.f32 	[%r10], %f60;
	bar.sync 	0;
	ld.shared.f32 	%f61, [%r8];
	ld.shared.f32 	%f62, [%r11];
	fma.rn.f32 	%f63, %f61, %f62, %f161;
	ld.shared.f32 	%f64, [%r8+4];
	ld.shared.f32 	%f65, [%r11+64];
	fma.rn.f32 	%f66, %f64, %f65, %f63;
	ld.shared.f32 	%f67, [%r8+8];
	ld.shared.f32 	%f68, [%r11+128];
	fma.rn.f32 	%f69, %f67, %f68, %f66;
	ld.shared.f32 	%f70, [%r8+12];
	ld.shared.f32 	%f71, [%r11+192];
	fma.rn.f32 	%f72, %f70, %f71, %f69;
	ld.shared.f32 	%f73, [%r8+16];
	ld.shared.f32 	%f74, [%r11+256];
	fma.rn.f32 	%f75, %f73, %f74, %f72;
	ld.shared.f32 	%f76, [%r8+20];
	ld.shared.f32 	%f77, [%r11+320];
	fma.rn.f32 	%f78, %f76, %f77, %f75;
	ld.shared.f32 	%f79, [%r8+24];
	ld.shared.f32 	%f80, [%r11+384];
	fma.rn.f32 	%f81, %f79, %f80, %f78;
	ld.shared.f32 	%f82, [%r8+28];
	ld.shared.f32 	%f83, [%r11+448];
	fma.rn.f32 	%f84, %f82, %f83, %f81;
	ld.shared.f32 	%f85, [%r8+32];
	ld.shared.f32 	%f86, [%r11+512];
	fma.rn.f32 	%f87, %f85, %f86, %f84;
	ld.shared.f32 	%f88, [%r8+36];
	ld.shared.f32 	%f89, [%r11+576];
	fma.rn.f32 	%f90, %f88, %f89, %f87;
	ld.shared.f32 	%f91, [%r8+40];
	ld.shared.f32 	%f92, [%r11+640];
	fma.rn.f32 	%f93, %f91, %f92, %f90;
	ld.shared.f32 	%f94, [%r8+44];
	ld.shared.f32 	%f95, [%r11+704];
	fma.rn.f32 	%f96, %f94, %f95, %f93;
	ld.shared.f32 	%f97, [%r8+48];
	ld.shared.f32 	%f98, [%r11+768];
	fma.rn.f32 	%f99, %f97, %f98, %f96;
	ld.shared.f32 	%f100, [%r8+52];
	ld.shared.f32 	%f101, [%r11+832];
	fma.rn.f32 	%f102, %f100, %f101, %f99;
	ld.shared.f32 	%f103, [%r8+56];
	ld.shared.f32 	%f104, [%r11+896];
	fma.rn.f32 	%f105, %f103, %f104, %f102;
	ld.shared.f32 	%f106, [%r8+60];
	ld.shared.f32 	%f107, [%r11+960];
	fma.rn.f32 	%f108, %f106, %f107, %f105;
	bar.sync 	0;
	ld.global.f32 	%f109, [%rd12+64];
	st.shared.f32 	[%r9], %f109;
	add.s64 	%rd17, %rd15, %rd16;
	ld.global.f32 	%f110, [%rd17];
	st.shared.f32 	[%r10], %f110;
	bar.sync 	0;
	ld.shared.f32 	%f111, [%r8];
	ld.shared.f32 	%f112, [%r11];
	fma.rn.f32 	%f113, %f111, %f112, %f108;
	ld.shared.f32 	%f114, [%r8+4];
	ld.shared.f32 	%f115, [%r11+64];
	fma.rn.f32 	%f116, %f114, %f115, %f113;
	ld.shared.f32 	%f117, [%r8+8];
	ld.shared.f32 	%f118, [%r11+128];
	fma.rn.f32 	%f119, %f117, %f118, %f116;
	ld.shared.f32 	%f120, [%r8+12];
	ld.shared.f32 	%f121, [%r11+192];
	fma.rn.f32 	%f122, %f120, %f121, %f119;
	ld.shared.f32 	%f123, [%r8+16];
	ld.shared.f32 	%f124, [%r11+256];
	fma.rn.f32 	%f125, %f123, %f124, %f122;
	ld.shared.f32 	%f126, [%r8+20];
	ld.shared.f32 	%f127, [%r11+320];
	fma.rn.f32 	%f128, %f126, %f127, %f125;
	ld.shared.f32 	%f129, [%r8+24];
	ld.shared.f32 	%f130, [%r11+384];
	fma.rn.f32 	%f131, %f129, %f130, %f128;
	ld.shared.f32 	%f132, [%r8+28];
	ld.shared.f32 	%f133, [%r11+448];
	fma.rn.f32 	%f134, %f132, %f133, %f131;
	ld.shared.f32 	%f135, [%r8+32];
	ld.shared.f32 	%f136, [%r11+512];
	fma.rn.f32 	%f137, %f135, %f136, %f134;
	ld.shared.f32 	%f138, [%r8+36];
	ld.shared.f32 	%f139, [%r11+576];
	fma.rn.f32 	%f140, %f138, %f139, %f137;
	ld.shared.f32 	%f141, [%r8+40];
	ld.shared.f32 	%f142, [%r11+640];
	fma.rn.f32 	%f143, %f141, %f142, %f140;
	ld.shared.f32 	%f144, [%r8+44];
	ld.shared.f32 	%f145, [%r11+704];
	fma.rn.f32 	%f146, %f144, %f145, %f143;
	ld.shared.f32 	%f147, [%r8+48];
	ld.shared.f32 	%f148, [%r11+768];
	fma.rn.f32 	%f149, %f147, %f148, %f146;
	ld.shared.f32 	%f150, [%r8+52];
	ld.shared.f32 	%f151, [%r11+832];
	fma.rn.f32 	%f152, %f150, %f151, %f149;
	ld.shared.f32 	%f153, [%r8+56];
	ld.shared.f32 	%f154, [%r11+896];
	fma.rn.f32 	%f155, %f153, %f154, %f152;
	ld.shared.f32 	%f156, [%r8+60];
	ld.shared.f32 	%f157, [%r11+960];
	fma.rn.f32 	%f161, %f156, %f157, %f155;
	bar.sync 	0;
	add.s32 	%r56, %r56, 32;
	shl.b32 	%r47, %r25, 5;
	add.s32 	%r55, %r55, %r47;
	add.s32 	%r54, %r54, 32;
	setp.lt.s32 	%p4, %r56, %r5;
	@%p4 bra 	$L__BB1_5;
$L__BB1_6:
	ld.param.u64 	%rd21, [_Z24matrixMul_2c_no_conflictPfS_S_i_param_0];
	cvta.to.global.u64 	%rd18, %rd21;
	add.s32 	%r49, %r6, %r1;
	mad.lo.s32 	%r50, %r25, %r2, %r49;
	add.s32 	%r51, %r50, %r4;
	mul.wide.s32 	%rd19, %r51, 4;
	add.s64 	%rd20, %rd18, %rd19;
	st.global.f32 	[%rd20], %f161;
	ret;

}


// ===== COMPILED SASS (sm_100) =====

	.target	sm_100

	.elftype	@"ET_EXEC"


//--------------------- .note.nv.tkinfo           --------------------------
	.section	.note.nv.tkinfo,"",@"SHT_NOTE"
	.sectionflags	@"SHF_NOTE_NV_TKINFO"
	.tkinfo
        /*0018*/ 	.word	0x00000002
        /*0030*/ 	.string	""
        /*0030*/ 	.string	"ptxas"
        /*0030*/ 	.string	"Cuda compilation tools, release 13.0, V13.0.88"
        /*0030*/ 	.string	"Build cuda_13.0.r13.0/compiler.36424714_0"
        /*0030*/ 	.string	"-arch sm_100 -m 64 "



//--------------------- .note.nv.cuinfo           --------------------------
	.section	.note.nv.cuinfo,"",@"SHT_NOTE"
	.sectionflags	@"SHF_NOTE_NV_CUINFO"
        /*0018*/ 	.short	0x0002
        /*001a*/ 	.short	0x0064
        /*001c*/ 	.short	0x0082
	.zero		2


//--------------------- .nv.info                  --------------------------
	.section	.nv.info,"",@"SHT_CUDA_INFO"
	.align	4


	//----- nvinfo : EIATTR_REGCOUNT
	.align		4
        /*0000*/ 	.byte	0x04, 0x2f
        /*0002*/ 	.short	(.L_1 - .L_0)
	.align		4
.L_0:
        /*0004*/ 	.word	index@(_Z21matrixMul_2c_conflictPfS_S_i)
        /*0008*/ 	.word	0x00000020


	//----- nvinfo : EIATTR_FRAME_SIZE
	.align		4
.L_1:
        /*000c*/ 	.byte	0x04, 0x11
        /*000e*/ 	.short	(.L_3 - .L_2)
	.align		4
.L_2:
        /*0010*/ 	.word	index@(_Z21matrixMul_2c_conflictPfS_S_i)
        /*0014*/ 	.word	0x00000000


	//----- nvinfo : EIATTR_REGCOUNT
	.align		4
.L_3:
        /*0018*/ 	.byte	0x04, 0x2f
        /*001a*/ 	.short	(.L_5 - .L_4)
	.align		4
.L_4:
        /*001c*/ 	.word	index@(_Z24matrixMul_2c_no_conflictPfS_S_i)
        /*0020*/ 	.word	0x00000020


	//----- nvinfo : EIATTR_FRAME_SIZE
	.align		4
.L_5:
        /*0024*/ 	.byte	0x04, 0x11
        /*0026*/ 	.short	(.L_7 - .L_6)
	.align		4
.L_6:
        /*0028*/ 	.word	index@(_Z24matrixMul_2c_no_conflictPfS_S_i)
        /*002c*/ 	.word	0x00000000


	//----- nvinfo : EIATTR_MIN_STACK_SIZE
	.align		4
.L_7:
        /*0030*/ 	.byte	0x04, 0x12
        /*0032*/ 	.short	(.L_9 - .L_8)
	.align		4
.L_8:
        /*0034*/ 	.word	index@(_Z24matrixMul_2c_no_conflictPfS_S_i)
        /*0038*/ 	.word	0x00000000


	//----- nvinfo : EIATTR_MIN_STACK_SIZE
	.align		4
.L_9:
        /*003c*/ 	.byte	0x04, 0x12
        /*003e*/ 	.short	(.L_11 - .L_10)
	.align		4
.L_10:
        /*0040*/ 	.word	index@(_Z21matrixMul_2c_conflictPfS_S_i)
        /*0044*/ 	.word	0x00000000
.L_11:


//--------------------- .nv.compat                --------------------------
	.section	.nv.compat,"",@"SHT_CUDA_COMPAT_INFO"
	.align	4
        /*0000*/ 	.byte	0x02, 0x09, 0x00, 0x00, 0x02, 0x02, 0x01, 0x00, 0x02, 0x05, 0x05, 0x00, 0x03, 0x07, 0x01, 0x01
        /*0010*/ 	.byte	0x02, 0x03, 0x00, 0x00, 0x02, 0x06, 0x01, 0x00, 0x04, 0x0b, 0x08, 0x00, 0x09, 0x00, 0x00, 0x00
        /*0020*/ 	.byte	0x00, 0x00, 0x00, 0x00


//--------------------- .nv.info._Z24matrixMul_2c_no_conflictPfS_S_i --------------------------
	.section	.nv.info._Z24matrixMul_2c_no_conflictPfS_S_i,"",@"SHT_CUDA_INFO"
	.sectionflags	@""
	.align	4


	//----- nvinfo : EIATTR_CUDA_API_VERSION
	.align		4
        /*0000*/ 	.byte	0x04, 0x37
        /*0002*/ 	.short	(.L_13 - .L_12)
.L_12:
        /*0004*/ 	.word	0x00000082


	//----- nvinfo : EIATTR_KPARAM_INFO
	.align		4
.L_13:
        /*0008*/ 	.byte	0x04, 0x17
        /*000a*/ 	.short	(.L_15 - .L_14)
.L_14:
        /*000c*/ 	.word	0x00000000
        /*0010*/ 	.short	0x0003
        /*0012*/ 	.short	0x0018
        /*0014*/ 	.byte	0x00, 0xf0, 0x11, 0x00


	//----- nvinfo : EIATTR_KPARAM_INFO
	.align		4
.L_15:
        /*0018*/ 	.byte	0x04, 0x17
        /*001a*/ 	.short	(.L_17 - .L_16)
.L_16:
        /*001c*/ 	.word	0x00000000
        /*0020*/ 	.short	0x0002
        /*0022*/ 	.short	0x0010
        /*0024*/ 	.byte	0x00, 0xf5, 0x21, 0x00


	//----- nvinfo : EIATTR_KPARAM_INFO
	.align		4
.L_17:
        /*0028*/ 	.byte	0x04, 0x17
        /*002a*/ 	.short	(.L_19 - .L_18)
.L_18:
        /*002c*/ 	.word	0x00000000
        /*0030*/ 	.short	0x0001
        /*0032*/ 	.short	0x0008
        /*0034*/ 	.byte	0x00, 0xf5, 0x21, 0x00


	//----- nvinfo : EIATTR_KPARAM_INFO
	.align		4
.L_19:
        /*0038*/ 	.byte	0x04, 0x17
        /*003a*/ 	.short	(.L_21 - .L_20)
.L_20:
        /*003c*/ 	.word	0x00000000
        /*0040*/ 	.short	0x0000
        /*0042*/ 	.short	0x0000
        /*0044*/ 	.byte	0x00, 0xf5, 0x21, 0x00


	//----- nvinfo : EIATTR_SPARSE_MMA_MASK
	.align		4
.L_21:
        /*0048*/ 	.byte	0x03, 0x50
        /*004a*/ 	.short	0x0000


	//----- nvinfo : EIATTR_MAXREG_COUNT
	.align		4
        /*004c*/ 	.byte	0x03, 0x1b
        /*004e*/ 	.short	0x00ff


	//----- nvinfo : EIATTR_NUM_BARRIERS
	.align		4
        /*0050*/ 	.byte	0x02, 0x4c
        /*0052*/ 	.byte	0x01
	.zero		1


	//----- nvinfo : EIATTR_MERCURY_ISA_VERSION
	.align		4
        /*0054*/ 	.byte	0x03, 0x5f
        /*0056*/ 	.short	0x0101


	//----- nvinfo : EIATTR_VRC_CTA_INIT_COUNT
	.align		4
        /*0058*/ 	.byte	0x02, 0x4a
	.zero		1
	.zero		1


	//----- nvinfo : EIATTR_EXIT_INSTR_OFFSETS
	.align		4
        /*005c*/ 	.byte	0x04, 0x1c
        /*005e*/ 	.short	(.L_23 - .L_22)


	//   ....[0]....
.L_22:
        /*0060*/ 	.word	0x00000bd0


	//----- nvinfo : EIATTR_CBANK_PARAM_SIZE
	.align		4
.L_23:
        /*0064*/ 	.byte	0x03, 0x19
        /*0066*/ 	.short	0x001c


	//----- nvinfo : EIATTR_PARAM_CBANK
	.align		4
        /*0068*/ 	.byte	0x04, 0x0a
        /*006a*/ 	.short	(.L_25 - .L_24)
	.align		4
.L_24:
        /*006c*/ 	.word	index@(.nv.constant0._Z24matrixMul_2c_no_conflictPfS_S_i)
        /*0070*/ 	.short	0x0380
        /*0072*/ 	.short	0x001c


	//----- nvinfo : EIATTR_SW_WAR
	.align		4
.L_25:
        /*0074*/ 	.byte	0x04, 0x36
        /*0076*/ 	.short	(.L_27 - .L_26)
.L_26:
        /*0078*/ 	.word	0x00000008
.L_27:


//--------------------- .nv.info._Z21matrixMul_2c_conflictPfS_S_i --------------------------
	.section	.nv.info._Z21matrixMul_2c_conflictPfS_S_i,"",@"SHT_CUDA_INFO"
	.sectionflags	@""
	.align	4


	//----- nvinfo : EIATTR_CUDA_API_VERSION
	.align		4
        /*0000*/ 	.byte	0x04, 0x37
        /*0002*/ 	.short	(.L_29 - .L_28)
.L_28:
        /*0004*/ 	.word	0x00000082


	//----- nvinfo : EIATTR_KPARAM_INFO
	.align		4
.L_29:
        /*0008*/ 	.byte	0x04, 0x17
        /*000a*/ 	.short	(.L_31 - .L_30)
.L_30:
        /*000c*/ 	.word	0x00000000
        /*0010*/ 	.short	0x0003
        /*0012*/ 	.short	0x0018
        /*0014*/ 	.byte	0x00, 0xf0, 0x11, 0x00


	//----- nvinfo : EIATTR_KPARAM_INFO
	.align		4
.L_31:
        /*0018*/ 	.byte	0x04, 0x17
        /*001a*/ 	.short	(.L_33 - .L_32)
.L_32:
        /*001c*/ 	.word	0x00000000
        /*0020*/ 	.short	0x0002
        /*0022*/ 	.short	0x0010
        /*0024*/ 	.byte	0x00, 0xf5, 0x21, 0x00


	//----- nvinfo : EIATTR_KPARAM_INFO
	.align		4
.L_33:
        /*0028*/ 	.byte	0x04, 0x17
        /*002a*/ 	.short	(.L_35 - .L_34)
.L_34:
        /*002c*/ 	.word	0x00000000
        /*0030*/ 	.short	0x0001
        /*0032*/ 	.short	0x0008
        /*0034*/ 	.byte	0x00, 0xf5, 0x21, 0x00


	//----- nvinfo : EIATTR_KPARAM_INFO
	.align		4
.L_35:
        /*0038*/ 	.byte	0x04, 0x17
        /*003a*/ 	.short	(.L_37 - .L_36)
.L_36:
        /*003c*/ 	.word	0x00000000
        /*0040*/ 	.short	0x0000
        /*0042*/ 	.short	0x0000
        /*0044*/ 	.byte	0x00, 0xf5, 0x21, 0x00


	//----- nvinfo : EIATTR_SPARSE_MMA_MASK
	.align		4
.L_37:
        /*0048*/ 	.byte	0x03, 0x50
        /*004a*/ 	.short	0x0000


	//----- nvinfo : EIATTR_MAXREG_COUNT
	.align		4
        /*004c*/ 	.byte	0x03, 0x1b
        /*004e*/ 	.short	0x00ff


	//----- nvinfo : EIATTR_NUM_BARRIERS
	.align		4
        /*0050*/ 	.byte	0x02, 0x4c
        /*0052*/ 	.byte	0x01
	.zero		1


	//----- nvinfo : EIATTR_MERCURY_ISA_VERSION
	.align		4
        /*0054*/ 	.byte	0x03, 0x5f
        /*0056*/ 	.short	0x0101


	//----- nvinfo : EIATTR_VRC_CTA_INIT_COUNT
	.align		4
        /*0058*/ 	.byte	0x02, 0x4a
	.zero		1
	.zero		1


	//----- nvinfo : EIATTR_EXIT_INSTR_OFFSETS
	.align		4
        /*005c*/ 	.byte	0x04, 0x1c
        /*005e*/ 	.short	(.L_39 - .L_38)


	//   ....[0]....
.L_38:
        /*0060*/ 	.word	0x00000da0


	//----- nvinfo : EIATTR_CBANK_PARAM_SIZE
	.align		4
.L_39:
        /*0064*/ 	.byte	0x03, 0x19
        /*0066*/ 	.short	0x001c


	//----- nvinfo : EIATTR_PARAM_CBANK
	.align		4
        /*0068*/ 	.byte	0x04, 0x0a
        /*006a*/ 	.short	(.L_41 - .L_40)
	.align		4
.L_40:
        /*006c*/ 	.word	index@(.nv.constant0._Z21matrixMul_2c_conflictPfS_S_i)
        /*0070*/ 	.short	0x0380
        /*0072*/ 	.short	0x001c


	//----- nvinfo : EIATTR_SW_WAR
	.align		4
.L_41:
        /*0074*/ 	.byte	0x04, 0x36
        /*0076*/ 	.short	(.L_43 - .L_42)
.L_42:
        /*0078*/ 	.word	0x00000008
.L_43:


//--------------------- .nv.callgraph             --------------------------
	.section	.nv.callgraph,"",@"SHT_CUDA_CALLGRAPH"
	.align	4
	.sectionentsize	8
	.align		4
        /*0000*/ 	.word	0x00000000
	.align		4
        /*0004*/ 	.word	0xffffffff
	.align		4
        /*0008*/ 	.word	0x00000000
	.align		4
        /*000c*/ 	.word	0xfffffffe
	.align		4
        /*0010*/ 	.word	0x00000000
	.align		4
        /*0014*/ 	.word	0xfffffffd
	.align		4
        /*0018*/ 	.word	0x00000000
	.align		4
        /*001c*/ 	.word	0xfffffffc


//--------------------- .text._Z24matrixMul_2c_no_conflictPfS_S_i --------------------------
	.section	.text._Z24matrixMul_2c_no_conflictPfS_S_i,"ax",@progbits
	.align	128
        .global         _Z24matrixMul_2c_no_conflictPfS_S_i
        .type           _Z24matrixMul_2c_no_conflictPfS_S_i,@function
        .size           _Z24matrixMul_2c_no_conflictPfS_S_i,(.L_x_8 - _Z24matrixMul_2c_no_conflictPfS_S_i)
        .other          _Z24matrixMul_2c_no_conflictPfS_S_i,@"STO_CUDA_ENTRY STV_DEFAULT"
_Z24matrixMul_2c_no_conflictPfS_S_i:
.text._Z24matrixMul_2c_no_conflictPfS_S_i:
[----:B------:R-:W-:Y:S08]  /*0000*/  LDC R1, c[0x0][0x37c] ;  /* 0x0000df00ff017b82 */ /* 0x000ff00000000800 */
[----:B------:R-:W0:Y:S01]  /*0010*/  LDC R0, c[0x0][0x398] ;  /* 0x0000e600ff007b82 */ /* 0x000e220000000800 */
[----:B------:R-:W1:Y:S01]  /*0020*/  S2R R3, SR_TID.X ;  /* 0x0000000000037919 */ /* 0x000e620000002100 */
[----:B------:R-:W2:Y:S01]  /*0030*/  LDCU.64 UR8, c[0x0][0x358] ;  /* 0x00006b00ff0877ac */ /* 0x000ea20008000a00 */
[----:B------:R-:W-:Y:S01]  /*0040*/  HFMA2 R7, -RZ, RZ, 0, 0 ;  /* 0x00000000ff077431 */ /* 0x000fe200000001ff */
[----:B------:R-:W3:Y:S04]  /*0050*/  S2R R9, SR_TID.Y ;  /* 0x0000000000097919 */ /* 0x000ee80000002200 */
[----:B------:R-:W4:Y:S08]  /*0060*/  S2UR UR4, SR_CTAID.X ;  /* 0x00000000000479c3 */ /* 0x000f300000002500 */
[----:B------:R-:W5:Y:S01]  /*0070*/  S2UR UR5, SR_CTAID.Y ;  /* 0x00000000000579c3 */ /* 0x000f620000002600 */
[----:B0-----:R-:W-:-:S02]  /*0080*/  ISETP.GE.AND P0, PT, R0, 0x1, PT ;  /* 0x000000010000780c */ /* 0x001fc40003f06270 */
[----:B------:R-:W-:Y:S01]  /*0090*/  SHF.L.U32 R18, R0, 0x4, RZ ;  /* 0x0000000400127819 */ /* 0x000fe200000006ff */
[----:B----4-:R-:W-:-:S04]  /*00a0*/  USHF.L.U32 UR4, UR4, 0x4, URZ ;  /* 0x0000000404047899 */ /* 0x010fc800080006ff */
[----:B-----5:R-:W-:-:S06]  /*00b0*/  IMAD R17, R18, UR5, RZ ;  /* 0x0000000512117c24 */ /* 0x020fcc000f8e02ff */
[----:B-123--:R-:W-:Y:S05]  /*00c0*/  @!P0 BRA `(.L_x_0) ;  /* 0x0000000800a88947 */ /* 0x00efea0003800000 */
[----:B------:R-:W0:Y:S01]  /*00d0*/  S2UR UR7, SR_CgaCtaId ;  /* 0x00000000000779c3 */ /* 0x000e220000008800 */
[C---:B------:R-:W-:Y:S01]  /*00e0*/  IADD3 R11, PT, PT, R17.reuse, R0, RZ ;  /* 0x00000000110b7210 */ /* 0x040fe20007ffe0ff */
[----:B------:R-:W-:Y:S01]  /*00f0*/  UMOV UR5, 0x400 ;  /* 0x0000040000057882 */ /* 0x000fe20000000000 */
[----:B------:R-:W-:Y:S01]  /*0100*/  IADD3 R22, PT, PT, R17, 0x10, RZ ;  /* 0x0000001011167810 */ /* 0x000fe20007ffe0ff */
[----:B------:R-:W-:Y:S01]  /*0110*/  UIADD3 UR6, UPT, UPT, UR5, 0x400, URZ ;  /* 0x0000040005067890 */ /* 0x000fe2000fffe0ff */
[----:B------:R-:W-:Y:S02]  /*0120*/  LOP3.LUT R5, RZ, R17, RZ, 0x33, !PT ;  /* 0x00000011ff057212 */ /* 0x000fe400078e33ff */
[----:B------:R-:W-:Y:S02]  /*0130*/  VIMNMX R2, PT, PT, R11, R22, !PT ;  /* 0x000000160b027248 */ /* 0x000fe40007fe0100 */
[----:B------:R-:W-:Y:S02]  /*0140*/  MOV R4, UR4 ;  /* 0x0000000400047c02 */ /* 0x000fe40008000f00 */
[----:B------:R-:W-:-:S02]  /*0150*/  IADD3 R2, PT, PT, R2, R5, RZ ;  /* 0x0000000502027210 */ /* 0x000fc40007ffe0ff */
[----:B------:R-:W-:Y:S02]  /*0160*/  MOV R7, RZ ;  /* 0x000000ff00077202 */ /* 0x000fe40000000f00 */
[C---:B------:R-:W-:Y:S02]  /*0170*/  LOP3.LUT P0, RZ, R2.reuse, 0x10, RZ, 0xc0, !PT ;  /* 0x0000001002ff7812 */ /* 0x040fe4000780c0ff */
[----:B------:R-:W-:Y:S02]  /*0180*/  ISETP.GE.U32.AND P1, PT, R2, 0x10, PT ;  /* 0x000000100200780c */ /* 0x000fe40003f26070 */
[----:B------:R-:W-:Y:S01]  /*0190*/  MOV R20, R17 ;  /* 0x0000001100147202 */ /* 0x000fe20000000f00 */
[----:B0-----:R-:W-:Y:S02]  /*01a0*/  ULEA UR5, UR7, UR5, 0x18 ;  /* 0x0000000507057291 */ /* 0x001fe4000f8ec0ff */
[----:B------:R-:W-:-:S04]  /*01b0*/  ULEA UR6, UR7, UR6, 0x18 ;  /* 0x0000000607067291 */ /* 0x000fc8000f8ec0ff */
[----:B------:R-:W-:Y:S02]  /*01c0*/  LEA R16, R9, UR5, 0x6 ;  /* 0x0000000509107c11 */ /* 0x000fe4000f8e30ff */
[C---:B------:R-:W-:Y:S02]  /*01d0*/  LEA R8, R3.reuse, UR6, 0x2 ;  /* 0x0000000603087c11 */ /* 0x040fe4000f8e10ff */
[----:B------:R-:W-:Y:S02]  /*01e0*/  LEA R10, R3, R16, 0x2 ;  /* 0x00000010030a7211 */ /* 0x000fe400078e10ff */
[----:B------:R-:W-:Y:S01]  /*01f0*/  LEA R2, R9, R8, 0x6 ;  /* 0x0000000809027211 */ /* 0x000fe200078e30ff */
[----:B------:R-:W-:Y:S06]  /*0200*/  @P0 BRA `(.L_x_1) ;  /* 0x0000000000cc0947 */ /* 0x000fec0003800000 */
[----:B------:R-:W0:Y:S01]  /*0210*/  LDC.64 R6, c[0x0][0x388] ;  /* 0x0000e200ff067b82 */ /* 0x000e220000000a00 */
[----:B------:R-:W-:-:S05]  /*0220*/  IMAD R12, R9, R0, R3 ;  /* 0x00000000090c7224 */ /* 0x000fca00078e0203 */
[----:B------:R-:W-:Y:S02]  /*0230*/  IADD3 R13, PT, PT, R17, R12, RZ ;  /* 0x0000000c110d7210 */ /* 0x000fe40007ffe0ff */
[----:B------:R-:W1:Y:S01]  /*0240*/  LDC.64 R4, c[0x0][0x390] ;  /* 0x0000e400ff047b82 */ /* 0x000e620000000a00 */
[----:B------:R-:W-:Y:S02]  /*0250*/  IADD3 R21, PT, PT, R12, UR4, RZ ;  /* 0x000000040c157c10 */ /* 0x000fe4000fffe0ff */
[----:B0-----:R-:W-:-:S05]  /*0260*/  IMAD.WIDE R12, R13, 0x4, R6 ;  /* 0x000000040d0c7825 */ /* 0x001fca00078e0206 */
[----:B------:R-:W2:Y:S01]  /*0270*/  LDG.E R19, desc[UR8][R12.64] ;  /* 0x000000080c137981 */ /* 0x000ea2000c1e1900 */
[----:B-1----:R-:W-:-:S06]  /*0280*/  IMAD.WIDE R20, R21, 0x4, R4 ;  /* 0x0000000415147825 */ /* 0x002fcc00078e0204 */
[----:B------:R-:W3:Y:S04]  /*0290*/  LDG.E R21, desc[UR8][R20.64] ;  /* 0x0000000814157981 */ /* 0x000ee8000c1e1900 */
[----:B--2---:R-:W-:Y:S04]  /*02a0*/  STS [R10], R19 ;  /* 0x000000130a007388 */ /* 0x004fe80000000800 */
[----:B---3--:R-:W-:Y:S01]  /*02b0*/  STS [R2], R21 ;  /* 0x0000001502007388 */ /* 0x008fe20000000800 */
[----:B------:R-:W-:Y:S06]  /*02c0*/  BAR.SYNC.DEFER_BLOCKING 0x0 ;  /* 0x0000000000007b1d */ /* 0x000fec0000010000 */
[----:B------:R-:W-:Y:S04]  /*02d0*/  LDS R25, [R8] ;  /* 0x0000000008197984 */ /* 0x000fe80000000800 */
[----:B------:R-:W0:Y:S04]  /*02e0*/  LDS.128 R4, [R16] ;  /* 0x0000000010047984 */ /* 0x000e280000000c00 */
[----:B------:R-:W1:Y:S04]  /*02f0*/  LDS R27, [R8+0x40] ;  /* 0x00004000081b7984 */ /* 0x000e680000000800 */
[----:B------:R-:W2:Y:S04]  /*0300*/  LDS R28, [R8+0x80] ;  /* 0x00008000081c7984 */ /* 0x000ea80000000800 */
[----:B------:R-:W3:Y:S04]  /*0310*/  LDS R26, [R8+0xc0] ;  /* 0x0000c000081a7984 */ /* 0x000ee80000000800 */
[----:B------:R-:W-:Y:S04]  /*0320*/  LDS R23, [R8+0x100] ;  /* 0x0001000008177984 */ /* 0x000fe80000000800 */
[----:B------:R-:W4:Y:S04]  /*0330*/  LDS.128 R12, [R16+0x10] ;  /* 0x00001000100c7984 */ /* 0x000f280000000c00 */
[----:B------:R-:W5:Y:S04]  /*0340*/  LDS R20, [R8+0x140] ;  /* 0x0001400008147984 */ /* 0x000f680000000800 */
[----:B------:R-:W5:Y:S04]  /*0350*/  LDS R21, [R8+0x180] ;  /* 0x0001800008157984 */ /* 0x000f680000000800 */
[----:B------:R-:W5:Y:S04]  /*0360*/  LDS R24, [R8+0x1c0] ;  /* 0x0001c00008187984 */ /* 0x000f680000000800 */
[----:B------:R-:W-:Y:S01]  /*0370*/  LDS R19, [R8+0x200] ;  /* 0x0002000008137984 */ /* 0x000fe20000000800 */
[----:B0-----:R-:W-:-:S04]  /*0380*/  FFMA R4, R4, R25, RZ ;  /* 0x0000001904047223 */ /* 0x001fc800000000ff */
[----:B-1----:R-:W-:-:S04]  /*0390*/  FFMA R5, R27, R5, R4 ;  /* 0x000000051b057223 */ /* 0x002fc80000000004 */
[----:B--2---:R-:W-:-:S04]  /*03a0*/  FFMA R5, R28, R6, R5 ;  /* 0x000000061c057223 */ /* 0x004fc80000000005 */
[----:B---3--:R-:W-:Y:S02]  /*03b0*/  FFMA R25, R26, R7, R5 ;  /* 0x000000071a197223 */ /* 0x008fe40000000005 */
[----:B------:R-:W0:Y:S04]  /*03c0*/  LDS.128 R4, [R16+0x20] ;  /* 0x0000200010047984 */ /* 0x000e280000000c00 */
[----:B------:R-:W1:Y:S01]  /*03d0*/  LDS R26, [R8+0x240] ;  /* 0x00024000081a7984 */ /* 0x000e620000000800 */
[----:B----4-:R-:W-:-:S04]  /*03e0*/  FFMA R23, R12, R23, R25 ;  /* 0x000000170c177223 */ /* 0x010fc80000000019 */
[----:B-----5:R-:W-:Y:S02]  /*03f0*/  FFMA R20, R20, R13, R23 ;  /* 0x0000000d14147223 */ /* 0x020fe40000000017 */
[----:B------:R-:W2:Y:S02]  /*0400*/  LDS R23, [R8+0x280] ;  /* 0x0002800008177984 */ /* 0x000ea40000000800 */
[----:B------:R-:W-:Y:S02]  /*0410*/  FFMA R21, R21, R14, R20 ;  /* 0x0000000e15157223 */ /* 0x000fe40000000014 */
[----:B------:R-:W3:Y:S02]  /*0420*/  LDS R20, [R8+0x2c0] ;  /* 0x0002c00008147984 */ /* 0x000ee40000000800 */
[----:B------:R-:W-:Y:S02]  /*0430*/  FFMA R25, R24, R15, R21 ;  /* 0x0000000f18197223 */ /* 0x000fe40000000015 */
[----:B------:R-:W-:Y:S04]  /*0440*/  LDS R21, [R8+0x300] ;  /* 0x0003000008157984 */ /* 0x000fe80000000800 */
[----:B------:R-:W4:Y:S04]  /*0450*/  LDS.128 R12, [R16+0x30] ;  /* 0x00003000100c7984 */ /* 0x000f280000000c00 */
[----:B------:R-:W5:Y:S01]  /*0460*/  LDS R24, [R8+0x340] ;  /* 0x0003400008187984 */ /* 0x000f620000000800 */
[----:B0-----:R-:W-:-:S03]  /*0470*/  FFMA R25, R4, R19, R25 ;  /* 0x0000001304197223 */ /* 0x001fc60000000019 */
[----:B------:R-:W0:Y:S04]  /*0480*/  LDS R19, [R8+0x380] ;  /* 0x0003800008137984 */ /* 0x000e280000000800 */
[----:B------:R-:W0:Y:S01]  /*0490*/  LDS R4, [R8+0x3c0] ;  /* 0x0003c00008047984 */ /* 0x000e220000000800 */
[----:B-1----:R-:W-:-:S04]  /*04a0*/  FFMA R26, R26, R5, R25 ;  /* 0x000000051a1a7223 */ /* 0x002fc80000000019 */
[----:B--2---:R-:W-:-:S04]  /*04b0*/  FFMA R23, R23, R6, R26 ;  /* 0x0000000617177223 */ /* 0x004fc8000000001a */
[----:B---3--:R-:W-:-:S04]  /*04c0*/  FFMA R7, R20, R7, R23 ;  /* 0x0000000714077223 */ /* 0x008fc80000000017 */
[----:B----4-:R-:W-:-:S04]  /*04d0*/  FFMA R7, R12, R21, R7 ;  /* 0x000000150c077223 */ /* 0x010fc80000000007 */
[----:B-----5:R-:W-:Y:S01]  /*04e0*/  FFMA R24, R24, R13, R7 ;  /* 0x0000000d18187223 */ /* 0x020fe20000000007 */
[----:B------:R-:W-:-:S03]  /*04f0*/  MOV R20, R22 ;  /* 0x0000001600147202 */ /* 0x000fc60000000f00 */
[----:B0-----:R-:W-:-:S04]  /*0500*/  FFMA R19, R19, R14, R24 ;  /* 0x0000000e13137223 */ /* 0x001fc80000000018 */
[----:B------:R-:W-:Y:S01]  /*0510*/  FFMA R7, R4, R15, R19 ;  /* 0x0000000f04077223 */ /* 0x000fe20000000013 */
[----:B------:R-:W-:Y:S01]  /*0520*/  IADD3 R4, PT, PT, R18, UR4, RZ ;  /* 0x0000000412047c10 */ /* 0x000fe2000fffe0ff */
[----:B------:R-:W-:Y:S06]  /*0530*/  BAR.SYNC.DEFER_BLOCKING 0x0 ;  /* 0x0000000000007b1d */ /* 0x000fec0000010000 */
.L_x_1:
[----:B------:R-:W-:Y:S05]  /*0540*/  @!P1 BRA `(.L_x_0) ;  /* 0x0000000400889947 */ /* 0x000fea0003800000 */
[----:B------:R-:W-:Y:S02]  /*0550*/  IADD3 R4, PT, PT, R3, R4, RZ ;  /* 0x0000000403047210 */ /* 0x000fe40007ffe0ff */
[----:B------:R-:W-:-:S03]  /*0560*/  IADD3 R19, PT, PT, R20, R3, RZ ;  /* 0x0000000314137210 */ /* 0x000fc60007ffe0ff */
[CC--:B------:R-:W-:Y:S02]  /*0570*/  IMAD R21, R9.reuse, R0.reuse, R4 ;  /* 0x0000000009157224 */ /* 0x0c0fe400078e0204 */
[----:B------:R-:W-:-:S07]  /*0580*/  IMAD R19, R9, R0, R19 ;  /* 0x0000000009137224 */ /* 0x000fce00078e0213 */
.L_x_2:
[----:B------:R-:W0:Y:S08]  /*0590*/  LDC.64 R22, c[0x0][0x388] ;  /* 0x0000e200ff167b82 */ /* 0x000e300000000a00 */
[----:B------:R-:W1:Y:S01]  /*05a0*/  LDC.64 R24, c[0x0][0x390] ;  /* 0x0000e400ff187b82 */ /* 0x000e620000000a00 */
[----:B0-----:R-:W-:-:S05]  /*05b0*/  IMAD.WIDE R22, R19, 0x4, R22 ;  /* 0x0000000413167825 */ /* 0x001fca00078e0216 */
[----:B------:R-:W2:Y:S01]  /*05c0*/  LDG.E R5, desc[UR8][R22.64] ;  /* 0x0000000816057981 */ /* 0x000ea2000c1e1900 */
[----:B-1----:R-:W-:-:S05]  /*05d0*/  IMAD.WIDE R24, R21, 0x4, R24 ;  /* 0x0000000415187825 */ /* 0x002fca00078e0218 */
[----:B------:R0:W3:Y:S02]  /*05e0*/  LDG.E R27, desc[UR8][R24.64] ;  /* 0x00000008181b7981 */ /* 0x0000e4000c1e1900 */
[----:B0-----:R-:W-:Y:S02]  /*05f0*/  IMAD.WIDE R24, R18, 0x4, R24 ;  /* 0x0000000412187825 */ /* 0x001fe400078e0218 */
        /* <DEDUP_REMOVED lines=9> */
[----:B------:R-:W-:Y:S01]  /*0690*/  LDS R28, [R8+0x340] ;  /* 0x00034000081c7984 */ /* 0x000fe20000000800 */
[----:B0-----:R-:W-:-:S03]  /*06a0*/  FFMA R4, R12, R4, R7 ;  /* 0x000000040c047223 */ /* 0x001fc60000000007 */
[----:B------:R-:W-:Y:S01]  /*06b0*/  LDS R12, [R8+0x180] ;  /* 0x00018000080c7984 */ /* 0x000fe20000000800 */
[----:B-1----:R-:W-:-:S03]  /*06c0*/  FFMA R29, R29, R13, R4 ;  /* 0x0000000d1d1d7223 */ /* 0x002fc60000000004 */
[----:B------:R-:W-:Y:S01]  /*06d0*/  LDS R13, [R8+0x100] ;  /* 0x00010000080d7984 */ /* 0x000fe20000000800 */
[----:B--2---:R-:W-:-:S03]  /*06e0*/  FFMA R29, R6, R14, R29 ;  /* 0x0000000e061d7223 */ /* 0x004fc6000000001d */
[----:B------:R-:W0:Y:S01]  /*06f0*/  LDS.128 R4, [R16+0x10] ;  /* 0x0000100010047984 */ /* 0x000e220000000c00 */
[----:B---3--:R-:W-:-:S03]  /*0700*/  FFMA R15, R26, R15, R29 ;  /* 0x0000000f1a0f7223 */ /* 0x008fc6000000001d */
[----:B------:R-:W1:Y:S01]  /*0710*/  LDS R26, [R8+0x1c0] ;  /* 0x0001c000081a7984 */ /* 0x000e620000000800 */
[----:B0-----:R-:W-:-:S04]  /*0720*/  FFMA R4, R4, R13, R15 ;  /* 0x0000000d04047223 */ /* 0x001fc8000000000f */
[----:B------:R-:W-:Y:S02]  /*0730*/  FFMA R27, R27, R5, R4 ;  /* 0x000000051b1b7223 */ /* 0x000fe40000000004 */
[----:B------:R-:W-:Y:S02]  /*0740*/  LDS R5, [R8+0x200] ;  /* 0x0002000008057984 */ /* 0x000fe40000000800 */
[----:B------:R-:W-:Y:S02]  /*0750*/  FFMA R27, R12, R6, R27 ;  /* 0x000000060c1b7223 */ /* 0x000fe4000000001b */
[----:B------:R-:W0:Y:S02]  /*0760*/  LDS.128 R12, [R16+0x20] ;  /* 0x00002000100c7984 */ /* 0x000e240000000c00 */
[----:B-1----:R-:W-:Y:S02]  /*0770*/  FFMA R7, R26, R7, R27 ;  /* 0x000000071a077223 */ /* 0x002fe4000000001b */
[----:B------:R-:W1:Y:S04]  /*0780*/  LDS R27, [R8+0x240] ;  /* 0x00024000081b7984 */ /* 0x000e680000000800 */
[----:B------:R-:W2:Y:S04]  /*0790*/  LDS R6, [R8+0x280] ;  /* 0x0002800008067984 */ /* 0x000ea80000000800 */
[----:B------:R-:W3:Y:S04]  /*07a0*/  LDS R4, [R8+0x2c0] ;  /* 0x0002c00008047984 */ /* 0x000ee80000000800 */
[----:B------:R-:W-:Y:S01]  /*07b0*/  LDS R26, [R8+0x3c0] ;  /* 0x0003c000081a7984 */ /* 0x000fe20000000800 */
[----:B0-----:R-:W-:-:S04]  /*07c0*/  FFMA R12, R12, R5, R7 ;  /* 0x000000050c0c7223 */ /* 0x001fc80000000007 */
[----:B-1----:R-:W-:Y:S02]  /*07d0*/  FFMA R13, R27, R13, R12 ;  /* 0x0000000d1b0d7223 */ /* 0x002fe4000000000c */
[----:B------:R-:W-:Y:S02]  /*07e0*/  LDS R27, [R8+0x380] ;  /* 0x00038000081b7984 */ /* 0x000fe40000000800 */
[----:B--2---:R-:W-:Y:S02]  /*07f0*/  FFMA R5, R6, R14, R13 ;  /* 0x0000000e06057223 */ /* 0x004fe4000000000d */
[----:B------:R-:W-:Y:S02]  /*0800*/  LDS R13, [R8+0x300] ;  /* 0x00030000080d7984 */ /* 0x000fe40000000800 */
[----:B---3--:R-:W-:Y:S02]  /*0810*/  FFMA R15, R4, R15, R5 ;  /* 0x0000000f040f7223 */ /* 0x008fe40000000005 */
[----:B------:R-:W0:Y:S01]  /*0820*/  LDS.128 R4, [R16+0x30] ;  /* 0x0000300010047984 */ /* 0x000e220000000c00 */
[----:B------:R-:W-:Y:S06]  /*0830*/  BAR.SYNC.DEFER_BLOCKING 0x0 ;  /* 0x0000000000007b1d */ /* 0x000fec0000010000 */
[----:B------:R-:W2:Y:S04]  /*0840*/  LDG.E R22, desc[UR8][R22.64+0x40] ;  /* 0x0000400816167981 */ /* 0x000ea8000c1e1900 */
[----:B------:R-:W3:Y:S01]  /*0850*/  LDG.E R25, desc[UR8][R24.64] ;  /* 0x0000000818197981 */ /* 0x000ee2000c1e1900 */
[----:B0-----:R-:W-:-:S04]  /*0860*/  FFMA R4, R4, R13, R15 ;  /* 0x0000000d04047223 */ /* 0x001fc8000000000f */
[----:B------:R-:W-:-:S04]  /*0870*/  FFMA R4, R28, R5, R4 ;  /* 0x000000051c047223 */ /* 0x000fc80000000004 */
[----:B------:R-:W-:-:S04]  /*0880*/  FFMA R27, R27, R6, R4 ;  /* 0x000000061b1b7223 */ /* 0x000fc80000000004 */
[----:B------:R-:W-:Y:S01]  /*0890*/  FFMA R7, R26, R7, R27 ;  /* 0x000000071a077223 */ /* 0x000fe2000000001b */
[----:B------:R-:W-:-:S04]  /*08a0*/  IADD3 R20, PT, PT, R20, 0x20, RZ ;  /* 0x0000002014147810 */ /* 0x000fc80007ffe0ff */
[----:B------:R-:W-:Y:S02]  /*08b0*/  ISETP.GE.AND P0, PT, R20, R11, PT ;  /* 0x0000000b1400720c */ /* 0x000fe40003f06270 */
[----:B------:R-:W-:Y:S02]  /*08c0*/  IADD3 R19, PT, PT, R19, 0x20, RZ ;  /* 0x0000002013137810 */ /* 0x000fe40007ffe0ff */
[----:B------:R-:W-:Y:S01]  /*08d0*/  LEA R21, R0, R21, 0x5 ;  /* 0x0000001500157211 */ /* 0x000fe200078e28ff */
        /* <DEDUP_REMOVED lines=9> */
[----:B------:R-:W-:Y:S04]  /*0970*/  LDS R22, [R8+0x140] ;  /* 0x0001400008167984 */ /* 0x000fe80000000800 */
[----:B------:R-:W-:Y:S01]  /*0980*/  LDS R26, [R8+0x1c0] ;  /* 0x0001c000081a7984 */ /* 0x000fe20000000800 */
[----:B0-----:R-:W-:-:S03]  /*0990*/  FFMA R29, R12, R29, R7 ;  /* 0x0000001d0c1d7223 */ /* 0x001fc60000000007 */
[----:B------:R-:W0:Y:S01]  /*09a0*/  LDS.128 R4, [R16+0x10] ;  /* 0x0000100010047984 */ /* 0x000e220000000c00 */
[----:B-1----:R-:W-:-:S04]  /*09b0*/  FFMA R28, R28, R13, R29 ;  /* 0x0000000d1c1c7223 */ /* 0x002fc8000000001d */
[----:B--2---:R-:W-:Y:S02]  /*09c0*/  FFMA R13, R23, R14, R28 ;  /* 0x0000000e170d7223 */ /* 0x004fe4000000001c */
[----:B------:R-:W1:Y:S02]  /*09d0*/  LDS R23, [R8+0x180] ;  /* 0x0001800008177984 */ /* 0x000e640000000800 */
[----:B---3--:R-:W-:Y:S02]  /*09e0*/  FFMA R13, R24, R15, R13 ;  /* 0x0000000f180d7223 */ /* 0x008fe4000000000d */
[----:B------:R-:W-:Y:S02]  /*09f0*/  LDS R24, [R8+0x240] ;  /* 0x0002400008187984 */ /* 0x000fe40000000800 */
[----:B0-----:R-:W-:Y:S02]  /*0a00*/  FFMA R27, R4, R25, R13 ;  /* 0x00000019041b7223 */ /* 0x001fe4000000000d */
[----:B------:R-:W-:Y:S04]  /*0a10*/  LDS R25, [R8+0x200] ;  /* 0x0002000008197984 */ /* 0x000fe80000000800 */
[----:B------:R-:W0:Y:S01]  /*0a20*/  LDS.128 R12, [R16+0x20] ;  /* 0x00002000100c7984 */ /* 0x000e220000000c00 */
[----:B------:R-:W-:-:S04]  /*0a30*/  FFMA R22, R22, R5, R27 ;  /* 0x0000000516167223 */ /* 0x000fc8000000001b */
[----:B-1----:R-:W-:Y:S02]  /*0a40*/  FFMA R5, R23, R6, R22 ;  /* 0x0000000617057223 */ /* 0x002fe40000000016 */
[----:B------:R-:W1:Y:S02]  /*0a50*/  LDS R23, [R8+0x280] ;  /* 0x0002800008177984 */ /* 0x000e640000000800 */
[----:B------:R-:W-:Y:S02]  /*0a60*/  FFMA R5, R26, R7, R5 ;  /* 0x000000071a057223 */ /* 0x000fe40000000005 */
[----:B------:R-:W2:Y:S02]  /*0a70*/  LDS R22, [R8+0x2c0] ;  /* 0x0002c00008167984 */ /* 0x000ea40000000800 */
[----:B0-----:R-:W-:Y:S02]  /*0a80*/  FFMA R27, R12, R25, R5 ;  /* 0x000000190c1b7223 */ /* 0x001fe40000000005 */
[----:B------:R-:W-:Y:S04]  /*0a90*/  LDS R25, [R8+0x300] ;  /* 0x0003000008197984 */ /* 0x000fe80000000800 */
[----:B------:R-:W0:Y:S01]  /*0aa0*/  LDS.128 R4, [R16+0x30] ;  /* 0x0000300010047984 */ /* 0x000e220000000c00 */
[----:B------:R-:W-:-:S03]  /*0ab0*/  FFMA R24, R24, R13, R27 ;  /* 0x0000000d18187223 */ /* 0x000fc6000000001b */
[----:B------:R-:W3:Y:S04]  /*0ac0*/  LDS R27, [R8+0x340] ;  /* 0x00034000081b7984 */ /* 0x000ee80000000800 */
[----:B------:R-:W4:Y:S04]  /*0ad0*/  LDS R13, [R8+0x380] ;  /* 0x00038000080d7984 */ /* 0x000f280000000800 */
[----:B------:R-:W5:Y:S01]  /*0ae0*/  LDS R12, [R8+0x3c0] ;  /* 0x0003c000080c7984 */ /* 0x000f620000000800 */
[----:B-1----:R-:W-:-:S04]  /*0af0*/  FFMA R23, R23, R14, R24 ;  /* 0x0000000e17177223 */ /* 0x002fc80000000018 */
[----:B--2---:R-:W-:-:S04]  /*0b00*/  FFMA R15, R22, R15, R23 ;  /* 0x0000000f160f7223 */ /* 0x004fc80000000017 */
[----:B0-----:R-:W-:-:S04]  /*0b10*/  FFMA R4, R4, R25, R15 ;  /* 0x0000001904047223 */ /* 0x001fc8000000000f */
[----:B---3--:R-:W-:-:S04]  /*0b20*/  FFMA R4, R27, R5, R4 ;  /* 0x000000051b047223 */ /* 0x008fc80000000004 */
[----:B----4-:R-:W-:-:S04]  /*0b30*/  FFMA R13, R13, R6, R4 ;  /* 0x000000060d0d7223 */ /* 0x010fc80000000004 */
[----:B-----5:R-:W-:Y:S01]  /*0b40*/  FFMA R7, R12, R7, R13 ;  /* 0x000000070c077223 */ /* 0x020fe2000000000d */
[----:B------:R-:W-:Y:S06]  /*0b50*/  BAR.SYNC.DEFER_BLOCKING 0x0 ;  /* 0x0000000000007b1d */ /* 0x000fec0000010000 */
[----:B------:R-:W-:Y:S05]  /*0b60*/  @!P0 BRA `(.L_x_2) ;  /* 0xfffffff800888947 */ /* 0x000fea000383ffff */
.L_x_0:
[----:B------:R-:W0:Y:S01]  /*0b70*/  LDC.64 R4, c[0x0][0x380] ;  /* 0x0000e000ff047b82 */ /* 0x000e220000000a00 */
[----:B------:R-:W-:-:S05]  /*0b80*/  IADD3 R3, PT, PT, R3, UR4, RZ ;  /* 0x0000000403037c10 */ /* 0x000fca000fffe0ff */
[----:B------:R-:W-:-:S05]  /*0b90*/  IMAD R0, R9, R0, R3 ;  /* 0x0000000009007224 */ /* 0x000fca00078e0203 */
[----:B------:R-:W-:-:S05]  /*0ba0*/  IADD3 R3, PT, PT, R17, R0, RZ ;  /* 0x0000000011037210 */ /* 0x000fca0007ffe0ff */
[----:B0-----:R-:W-:-:S05]  /*0bb0*/  IMAD.WIDE R2, R3, 0x4, R4 ;  /* 0x0000000403027825 */ /* 0x001fca00078e0204 */
[----:B------:R-:W-:Y:S01]  /*0bc0*/  STG.E desc[UR8][R2.64], R7 ;  /* 0x0000000702007986 */ /* 0x000fe2000c101908 */
[----:B------:R-:W-:Y:S05]  /*0bd0*/  EXIT ;  /* 0x000000000000794d */ /* 0x000fea0003800000 */
.L_x_3:
[----:B------:R-:W-:-:S00]  /*0be0*/  BRA `(.L_x_3) ;  /* 0xfffffffc00fc7947 */ /* 0x000fc0000383ffff */
[----:B------:R-:W-:-:S00]  /*0bf0*/  NOP ;  /* 0x0000000000007918 */ /* 0x000fc00000000000 */
        /* <DEDUP_REMOVED lines=8> */
.L_x_8:


//--------------------- .text._Z21matrixMul_2c_conflictPfS_S_i --------------------------
	.section	.text._Z21matrixMul_2c_conflictPfS_S_i,"ax",@progbits
	.align	128
        .global         _Z21matrixMul_2c_conflictPfS_S_i
        .type           _Z21matrixMul_2c_conflictPfS_S_i,@function
        .size           _Z21matrixMul_2c_conflictPfS_S_i,(.L_x_9 - _Z21matrixMul_2c_conflictPfS_S_i)
        .other          _Z21matrixMul_2c_conflictPfS_S_i,@"STO_CUDA_ENTRY STV_DEFAULT"
_Z21matrixMul_2c_conflictPfS_S_i:
.text._Z21matrixMul_2c_conflictPfS_S_i:
        /* <DEDUP_REMOVED lines=10> */
[----:B----4-:R-:W-:Y:S01]  /*00a0*/  USHF.L.U32 UR4, UR4, 0x4, URZ ;  /* 0x0000000404047899 */ /* 0x010fe200080006ff */
[----:B-1----:R-:W-:Y:S02]  /*00b0*/  MOV R2, R5 ;  /* 0x0000000500027202 */ /* 0x002fe40000000f00 */
[----:B---3--:R-:W-:Y:S01]  /*00c0*/  MOV R3, R18 ;  /* 0x0000001200037202 */ /* 0x008fe20000000f00 */
[----:B-----5:R-:W-:-:S06]  /*00d0*/  IMAD R11, R16, UR5, RZ ;  /* 0x00000005100b7c24 */ /* 0x020fcc000f8e02ff */
[----:B--2---:R-:W-:Y:S05]  /*00e0*/  @!P0 BRA `(.L_x_4) ;  /* 0x0000000c00188947 */ /* 0x004fea0003800000 */
[----:B------:R-:W0:Y:S01]  /*00f0*/  S2UR UR6, SR_CgaCtaId ;  /* 0x00000000000679c3 */ /* 0x000e220000008800 */
[C---:B------:R-:W-:Y:S01]  /*0100*/  IADD3 R10, PT, PT, R11.reuse, R8, RZ ;  /* 0x000000080b0a7210 */ /* 0x040fe20007ffe0ff */
[----:B------:R-:W-:Y:S01]  /*0110*/  UMOV UR5, 0x400 ;  /* 0x0000040000057882 */ /* 0x000fe20000000000 */
[----:B------:R-:W-:Y:S02]  /*0120*/  IADD3 R23, PT, PT, R11, 0x10, RZ ;  /* 0x000000100b177810 */ /* 0x000fe40007ffe0ff */
[----:B------:R-:W-:Y:S02]  /*0130*/  LOP3.LUT R3, RZ, R11, RZ, 0x33, !PT ;  /* 0x0000000bff037212 */ /* 0x000fe400078e33ff */
[----:B------:R-:W-:Y:S02]  /*0140*/  VIMNMX R0, PT, PT, R10, R23, !PT ;  /* 0x000000170a007248 */ /* 0x000fe40007fe0100 */
[----:B------:R-:W-:Y:S02]  /*0150*/  LOP3.LUT R20, R18, 0x3, RZ, 0xc0, !PT ;  /* 0x0000000312147812 */ /* 0x000fe400078ec0ff */
[----:B------:R-:W-:-:S02]  /*0160*/  IADD3 R0, PT, PT, R0, R3, RZ ;  /* 0x0000000300007210 */ /* 0x000fc40007ffe0ff */
[C---:B------:R-:W-:Y:S02]  /*0170*/  LOP3.LUT R19, R5.reuse, 0x3, RZ, 0xc0, !PT ;  /* 0x0000000305137812 */ /* 0x040fe400078ec0ff */
[C---:B------:R-:W-:Y:S02]  /*0180*/  LOP3.LUT P0, RZ, R0.reuse, 0x10, RZ, 0xc0, !PT ;  /* 0x0000001000ff7812 */ /* 0x040fe4000780c0ff */
[----:B------:R-:W-:Y:S02]  /*0190*/  ISETP.GE.U32.AND P1, PT, R0, 0x10, PT ;  /* 0x000000100000780c */ /* 0x000fe40003f26070 */
[----:B------:R-:W-:Y:S02]  /*01a0*/  SHF.L.U32 R0, R18, 0x2, RZ ;  /* 0x0000000212007819 */ /* 0x000fe400000006ff */
[----:B------:R-:W-:Y:S02]  /*01b0*/  IADD3 R2, PT, PT, -R20, R19, R18 ;  /* 0x0000001314027210 */ /* 0x000fe40007ffe112 */
[----:B------:R-:W-:Y:S01]  /*01c0*/  LOP3.LUT R0, R0, 0xc, RZ, 0xc0, !PT ;  /* 0x0000000c00007812 */ /* 0x000fe200078ec0ff */
[----:B0-----:R-:W-:Y:S01]  /*01d0*/  ULEA UR7, UR6, UR5, 0x18 ;  /* 0x0000000506077291 */ /* 0x001fe2000f8ec0ff */
[----:B------:R-:W-:Y:S01]  /*01e0*/  MOV R21, UR4 ;  /* 0x0000000400157c02 */ /* 0x000fe20008000f00 */
[----:B------:R-:W-:Y:S01]  /*01f0*/  UIADD3 UR5, UPT, UPT, UR5, 0x400, URZ ;  /* 0x0000040005057890 */ /* 0x000fe2000fffe0ff */
[----:B------:R-:W-:-:S02]  /*0200*/  LEA.HI R3, R5, R0, RZ, 0x1e ;  /* 0x0000000005037211 */ /* 0x000fc400078ff0ff */
[----:B------:R-:W-:Y:S01]  /*0210*/  MOV R15, RZ ;  /* 0x000000ff000f7202 */ /* 0x000fe20000000f00 */
[----:B------:R-:W-:Y:S01]  /*0220*/  ULEA UR5, UR6, UR5, 0x18 ;  /* 0x0000000506057291 */ /* 0x000fe2000f8ec0ff */
[----:B------:R-:W-:Y:S02]  /*0230*/  LEA R9, R3, UR7, 0x6 ;  /* 0x0000000703097c11 */ /* 0x000fe4000f8e30ff */
[----:B------:R-:W-:Y:S02]  /*0240*/  MOV R17, R11 ;  /* 0x0000000b00117202 */ /* 0x000fe40000000f00 */
[----:B------:R-:W-:Y:S02]  /*0250*/  MOV R4, R18 ;  /* 0x0000001200047202 */ /* 0x000fe40000000f00 */
[----:B------:R-:W-:Y:S01]  /*0260*/  LEA R0, R2, UR5, 0x2 ;  /* 0x0000000502007c11 */ /* 0x000fe2000f8e10ff */
[----:B------:R-:W-:Y:S06]  /*0270*/  @P0 BRA `(.L_x_5) ;  /* 0x0000000000e40947 */ /* 0x000fec0003800000 */
[----:B------:R-:W0:Y:S01]  /*0280*/  LDC.64 R12, c[0x0][0x388] ;  /* 0x0000e200ff0c7b82 */ /* 0x000e220000000a00 */
[----:B------:R-:W-:-:S05]  /*0290*/  IMAD R4, R18, R8, R5 ;  /* 0x0000000812047224 */ /* 0x000fca00078e0205 */
[----:B------:R-:W-:Y:S02]  /*02a0*/  IADD3 R15, PT, PT, R11, R4, RZ ;  /* 0x000000040b0f7210 */ /* 0x000fe40007ffe0ff */
[----:B------:R-:W1:Y:S01]  /*02b0*/  LDC.64 R6, c[0x0][0x390] ;  /* 0x0000e400ff067b82 */ /* 0x000e620000000a00 */
[----:B------:R-:W-:Y:S02]  /*02c0*/  IADD3 R17, PT, PT, R4, UR4, RZ ;  /* 0x0000000404117c10 */ /* 0x000fe4000fffe0ff */
[----:B0-----:R-:W-:-:S06]  /*02d0*/  IMAD.WIDE R12, R15, 0x4, R12 ;  /* 0x000000040f0c7825 */ /* 0x001fcc00078e020c */
[----:B------:R-:W2:Y:S01]  /*02e0*/  LDG.E R12, desc[UR8][R12.64] ;  /* 0x000000080c0c7981 */ /* 0x000ea2000c1e1900 */
[----:B-1----:R-:W-:-:S05]  /*02f0*/  IMAD.WIDE R14, R17, 0x4, R6 ;  /* 0x00000004110e7825 */ /* 0x002fca00078e0206 */
[----:B------:R-:W3:Y:S01]  /*0300*/  LDG.E R22, desc[UR8][R14.64] ;  /* 0x000000080e167981 */ /* 0x000ee2000c1e1900 */
[C---:B------:R-:W-:Y:S02]  /*0310*/  LEA R4, R18.reuse, UR7, 0x6 ;  /* 0x0000000712047c11 */ /* 0x040fe4000f8e30ff */
[----:B------:R-:W-:Y:S02]  /*0320*/  LEA R6, R18, UR5, 0x6 ;  /* 0x0000000512067c11 */ /* 0x000fe4000f8e30ff */
[C---:B------:R-:W-:Y:S02]  /*0330*/  LEA R21, R5.reuse, R4, 0x2 ;  /* 0x0000000405157211 */ /* 0x040fe400078e10ff */
[----:B------:R-:W-:-:S03]  /*0340*/  LEA R25, R5, R6, 0x2 ;  /* 0x0000000605197211 */ /* 0x000fc600078e10ff */
[----:B--2---:R-:W-:Y:S04]  /*0350*/  STS [R21], R12 ;  /* 0x0000000c15007388 */ /* 0x004fe80000000800 */
[----:B---3--:R-:W-:Y:S01]  /*0360*/  STS [R25], R22 ;  /* 0x0000001619007388 */ /* 0x008fe20000000800 */
[----:B------:R-:W-:Y:S06]  /*0370*/  BAR.SYNC.DEFER_BLOCKING 0x0 ;  /* 0x0000000000007b1d */ /* 0x000fec0000010000 */
[----:B------:R-:W-:Y:S04]  /*0380*/  LDS R27, [R0] ;  /* 0x00000000001b7984 */ /* 0x000fe80000000800 */
[----:B------:R-:W0:Y:S04]  /*0390*/  LDS.128 R4, [R9] ;  /* 0x0000000009047984 */ /* 0x000e280000000c00 */
[----:B------:R-:W1:Y:S04]  /*03a0*/  LDS R13, [R0+0x40] ;  /* 0x00004000000d7984 */ /* 0x000e680000000800 */
[----:B------:R-:W2:Y:S04]  /*03b0*/  LDS R17, [R0+0x80] ;  /* 0x0000800000117984 */ /* 0x000ea80000000800 */
[----:B------:R-:W-:Y:S04]  /*03c0*/  LDS R21, [R0+0x180] ;  /* 0x0001800000157984 */ /* 0x000fe80000000800 */
[----:B------:R-:W-:Y:S01]  /*03d0*/  LDS R22, [R0+0x240] ;  /* 0x0002400000167984 */ /* 0x000fe20000000800 */
[----:B0-----:R-:W-:-:S03]  /*03e0*/  FFMA R4, R4, R27, RZ ;  /* 0x0000001b04047223 */ /* 0x001fc600000000ff */
[----:B------:R-:W0:Y:S01]  /*03f0*/  LDS R27, [R0+0xc0] ;  /* 0x0000c000001b7984 */ /* 0x000e220000000800 */
[----:B-1----:R-:W-:-:S03]  /*0400*/  FFMA R24, R13, R5, R4 ;  /* 0x000000050d187223 */ /* 0x002fc60000000004 */
[----:B------:R-:W-:Y:S04]  /*0410*/  LDS R5, [R0+0x100] ;  /* 0x0001000000057984 */ /* 0x000fe80000000800 */
[----:B------:R-:W1:Y:S04]  /*0420*/  LDS.128 R12, [R9+0x10] ;  /* 0x00001000090c7984 */ /* 0x000e680000000c00 */
[----:B------:R-:W3:Y:S01]  /*0430*/  LDS R4, [R0+0x140] ;  /* 0x0001400000047984 */ /* 0x000ee20000000800 */
[----:B--2---:R-:W-:-:S03]  /*0440*/  FFMA R6, R17, R6, R24 ;  /* 0x0000000611067223 */ /* 0x004fc60000000018 */
[----:B------:R-:W-:Y:S01]  /*0450*/  LDS R17, [R0+0x280] ;  /* 0x0002800000117984 */ /* 0x000fe20000000800 */
[----:B0-----:R-:W-:-:S04]  /*0460*/  FFMA R7, R27, R7, R6 ;  /* 0x000000071b077223 */ /* 0x001fc80000000006 */
[----:B-1----:R-:W-:Y:S02]  /*0470*/  FFMA R5, R12, R5, R7 ;  /* 0x000000050c057223 */ /* 0x002fe40000000007 */
[----:B------:R-:W0:Y:S02]  /*0480*/  LDS R12, [R0+0x1c0] ;  /* 0x0001c000000c7984 */ /* 0x000e240000000800 */
[----:B---3--:R-:W-:Y:S02]  /*0490*/  FFMA R24, R4, R13, R5 ;  /* 0x0000000d04187223 */ /* 0x008fe40000000005 */
[----:B------:R-:W-:Y:S04]  /*04a0*/  LDS R13, [R0+0x200] ;  /* 0x00020000000d7984 */ /* 0x000fe80000000800 */
[----:B------:R-:W1:Y:S01]  /*04b0*/  LDS.128 R4, [R9+0x20] ;  /* 0x0000200009047984 */ /* 0x000e620000000c00 */
[----:B------:R-:W-:-:S04]  /*04c0*/  FFMA R21, R21, R14, R24 ;  /* 0x0000000e15157223 */ /* 0x000fc80000000018 */
[----:B0-----:R-:W-:-:S04]  /*04d0*/  FFMA R15, R12, R15, R21 ;  /* 0x0000000f0c0f7223 */ /* 0x001fc80000000015 */
[----:B-1----:R-:W-:Y:S02]  /*04e0*/  FFMA R13, R4, R13, R15 ;  /* 0x0000000d040d7223 */ /* 0x002fe4000000000f */
[----:B------:R-:W0:Y:S02]  /*04f0*/  LDS R4, [R0+0x2c0] ;  /* 0x0002c00000047984 */ /* 0x000e240000000800 */
[----:B------:R-:W-:Y:S02]  /*0500*/  FFMA R24, R22, R5, R13 ;  /* 0x0000000516187223 */ /* 0x000fe4000000000d */
[----:B------:R-:W-:Y:S04]  /*0510*/  LDS R5, [R0+0x300] ;  /* 0x0003000000057984 */ /* 0x000fe80000000800 */
[----:B------:R-:W1:Y:S01]  /*0520*/  LDS.128 R12, [R9+0x30] ;  /* 0x00003000090c7984 */ /* 0x000e620000000c00 */
[----:B------:R-:W-:-:S03]  /*0530*/  FFMA R17, R17, R6, R24 ;  /* 0x0000000611117223 */ /* 0x000fc60000000018 */
[----:B------:R-:W2:Y:S04]  /*0540*/  LDS R22, [R0+0x340] ;  /* 0x0003400000167984 */ /* 0x000ea80000000800 */
[----:B------:R-:W3:Y:S04]  /*0550*/  LDS R24, [R0+0x380] ;  /* 0x0003800000187984 */ /* 0x000ee80000000800 */
[----:B------:R-:W4:Y:S01]  /*0560*/  LDS R6, [R0+0x3c0] ;  /* 0x0003c00000067984 */ /* 0x000f220000000800 */
[----:B------:R-:W-:Y:S01]  /*0570*/  IADD3 R21, PT, PT, R16, UR4, RZ ;  /* 0x0000000410157c10 */ /* 0x000fe2000fffe0ff */
[----:B0-----:R-:W-:-:S04]  /*0580*/  FFMA R7, R4, R7, R17 ;  /* 0x0000000704077223 */ /* 0x001fc80000000011 */
[----:B-1----:R-:W-:-:S04]  /*0590*/  FFMA R5, R12, R5, R7 ;  /* 0x000000050c057223 */ /* 0x002fc80000000007 */
[----:B--2---:R-:W-:-:S04]  /*05a0*/  FFMA R5, R22, R13, R5 ;  /* 0x0000000d16057223 */ /* 0x004fc80000000005 */
[----:B---3--:R-:W-:Y:S01]  /*05b0*/  FFMA R5, R24, R14, R5 ;  /* 0x0000000e18057223 */ /* 0x008fe20000000005 */
[----:B------:R-:W-:Y:S02]  /*05c0*/  MOV R17, R23 ;  /* 0x0000001700117202 */ /* 0x000fe40000000f00 */
[----:B------:R-:W-:Y:S01]  /*05d0*/  MOV R4, R3 ;  /* 0x0000000300047202 */ /* 0x000fe20000000f00 */
[----:B----4-:R-:W-:Y:S01]  /*05e0*/  FFMA R15, R6, R15, R5 ;  /* 0x0000000f060f7223 */ /* 0x010fe20000000005 */
[----:B------:R-:W-:Y:S01]  /*05f0*/  MOV R5, R2 ;  /* 0x0000000200057202 */ /* 0x000fe20000000f00 */
[----:B------:R-:W-:Y:S06]  /*0600*/  BAR.SYNC.DEFER_BLOCKING 0x0 ;  /* 0x0000000000007b1d */ /* 0x000fec0000010000 */
.L_x_5:
[----:B------:R-:W-:Y:S05]  /*0610*/  @!P1 BRA `(.L_x_4) ;  /* 0x0000000400cc9947 */ /* 0x000fea0003800000 */
[-C--:B------:R-:W-:Y:S02]  /*0620*/  IADD3 R12, PT, PT, R17, R18.reuse, RZ ;  /* 0x00000012110c7210 */ /* 0x080fe40007ffe0ff */
[----:B------:R-:W-:Y:S02]  /*0630*/  IADD3 R7, PT, PT, R21, R18, RZ ;  /* 0x0000001215077210 */ /* 0x000fe40007ffe0ff */
[C---:B------:R-:W-:Y:S01]  /*0640*/  IADD3 R6, PT, PT, R3.reuse, 0x10, RZ ;  /* 0x0000001003067810 */ /* 0x040fe20007ffe0ff */
[----:B------:R-:W-:-:S04]  /*0650*/  IMAD R12, R3, R8, R12 ;  /* 0x00000008030c7224 */ /* 0x000fc800078e020c */
[----:B------:R-:W-:Y:S01]  /*0660*/  IMAD R6, R6, R8, R7 ;  /* 0x0000000806067224 */ /* 0x000fe200078e0207 */
[----:B------:R-:W-:-:S04]  /*0670*/  IADD3 R12, PT, PT, -R20, R12, R19 ;  /* 0x0000000c140c7210 */ /* 0x000fc80007ffe113 */
[----:B------:R-:W-:Y:S02]  /*0680*/  IADD3 R19, PT, PT, -R20, R6, R19 ;  /* 0x0000000614137210 */ /* 0x000fe40007ffe113 */
[----:B------:R-:W-:-:S07]  /*0690*/  IADD3 R18, PT, PT, R12, 0x10, RZ ;  /* 0x000000100c127810 */ /* 0x000fce0007ffe0ff */
.L_x_6:
[----:B------:R-:W0:Y:S01]  /*06a0*/  LDC.64 R24, c[0x0][0x388] ;  /* 0x0000e200ff187b82 */ /* 0x000e220000000a00 */
[----:B------:R-:W-:-:S05]  /*06b0*/  IMAD R6, R4, R8, R5 ;  /* 0x0000000804067224 */ /* 0x000fca00078e0205 */
[C---:B------:R-:W-:Y:S02]  /*06c0*/  IADD3 R27, PT, PT, R6.reuse, R17, RZ ;  /* 0x00000011061b7210 */ /* 0x040fe40007ffe0ff */
[----:B------:R-:W1:Y:S01]  /*06d0*/  LDC.64 R22, c[0x0][0x390] ;  /* 0x0000e400ff167b82 */ /* 0x000e620000000a00 */
[----:B------:R-:W-:Y:S02]  /*06e0*/  IADD3 R13, PT, PT, R6, R21, RZ ;  /* 0x00000015060d7210 */ /* 0x000fe40007ffe0ff */
[----:B0-----:R-:W-:-:S06]  /*06f0*/  IMAD.WIDE R26, R27, 0x4, R24 ;  /* 0x000000041b1a7825 */ /* 0x001fcc00078e0218 */
[----:B------:R-:W2:Y:S01]  /*0700*/  LDG.E R26, desc[UR8][R26.64] ;  /* 0x000000081a1a7981 */ /* 0x000ea2000c1e1900 */
[----:B-1----:R-:W-:-:S06]  /*0710*/  IMAD.WIDE R12, R13, 0x4, R22 ;  /* 0x000000040d0c7825 */ /* 0x002fcc00078e0216 */
[----:B------:R-:W3:Y:S01]  /*0720*/  LDG.E R12, desc[UR8][R12.64] ;  /* 0x000000080c0c7981 */ /* 0x000ee2000c1e1900 */
[C---:B------:R-:W-:Y:S02]  /*0730*/  LEA R6, R4.reuse, UR7, 0x6 ;  /* 0x0000000704067c11 */ /* 0x040fe4000f8e30ff */
[----:B------:R-:W-:Y:S02]  /*0740*/  LEA R4, R4, UR5, 0x6 ;  /* 0x0000000504047c11 */ /* 0x000fe4000f8e30ff */
[C---:B------:R-:W-:Y:S02]  /*0750*/  LEA R29, R5.reuse, R6, 0x2 ;  /* 0x00000006051d7211 */ /* 0x040fe400078e10ff */
[----:B------:R-:W-:Y:S01]  /*0760*/  LEA R14, R5, R4, 0x2 ;  /* 0x00000004050e7211 */ /* 0x000fe200078e10ff */
[----:B------:R-:W-:-:S04]  /*0770*/  IMAD.WIDE R24, R18, 0x4, R24 ;  /* 0x0000000412187825 */ /* 0x000fc800078e0218 */
[----:B------:R-:W-:Y:S01]  /*0780*/  IMAD.WIDE R22, R19, 0x4, R22 ;  /* 0x0000000413167825 */ /* 0x000fe200078e0216 */
[----:B--2---:R-:W-:Y:S04]  /*0790*/  STS [R29], R26 ;  /* 0x0000001a1d007388 */ /* 0x004fe80000000800 */
[----:B---3--:R-:W-:Y:S01]  /*07a0*/  STS [R14], R12 ;  /* 0x0000000c0e007388 */ /* 0x008fe20000000800 */
[----:B------:R-:W-:Y:S06]  /*07b0*/  BAR.SYNC.DEFER_BLOCKING 0x0 ;  /* 0x0000000000007b1d */ /* 0x000fec0000010000 */
[----:B------:R-:W-:Y:S04]  /*07c0*/  LDS R20, [R0] ;  /* 0x0000000000147984 */ /* 0x000fe80000000800 */
[----:B------:R-:W0:Y:S04]  /*07d0*/  LDS.128 R4, [R9] ;  /* 0x0000000009047984 */ /* 0x000e280000000c00 */
[----:B------:R-:W1:Y:S04]  /*07e0*/  LDS R27, [R0+0x40] ;  /* 0x00004000001b7984 */ /* 0x000e680000000800 */
[----:B------:R-:W2:Y:S01]  /*07f0*/  LDS R13, [R0+0x80] ;  /* 0x00008000000d7984 */ /* 0x000ea20000000800 */
[----:B0-----:R-:W-:-:S03]  /*0800*/  FFMA R20, R4, R20, R15 ;  /* 0x0000001404147223 */ /* 0x001fc6000000000f */
[----:B------:R-:W0:Y:S01]  /*0810*/  LDS R4, [R0+0xc0] ;  /* 0x0000c00000047984 */ /* 0x000e220000000800 */
[----:B-1----:R-:W-:-:S03]  /*0820*/  FFMA R20, R27, R5, R20 ;  /* 0x000000051b147223 */ /* 0x002fc60000000014 */
[----:B------:R-:W-:Y:S01]  /*0830*/  LDS R5, [R0+0x100] ;  /* 0x0001000000057984 */ /* 0x000fe20000000800 */
[----:B--2---:R-:W-:-:S03]  /*0840*/  FFMA R27, R13, R6, R20 ;  /* 0x000000060d1b7223 */ /* 0x004fc60000000014 */
[----:B------:R-:W1:Y:S01]  /*0850*/  LDS.128 R12, [R9+0x10] ;  /* 0x00001000090c7984 */ /* 0x000e620000000c00 */
[----:B0-----:R-:W-:-:S03]  /*0860*/  FFMA R7, R4, R7, R27 ;  /* 0x0000000704077223 */ /* 0x001fc6000000001b */
[----:B------:R-:W0:Y:S04]  /*0870*/  LDS R27, [R0+0x140] ;  /* 0x00014000001b7984 */ /* 0x000e280000000800 */
[----:B------:R-:W2:Y:S01]  /*0880*/  LDS R4, [R0+0x180] ;  /* 0x0001800000047984 */ /* 0x000ea20000000800 */
[----:B-1----:R-:W-:-:S03]  /*0890*/  FFMA R12, R12, R5, R7 ;  /* 0x000000050c0c7223 */ /* 0x002fc60000000007 */
[----:B------:R-:W1:Y:S01]  /*08a0*/  LDS R5, [R0+0x1c0] ;  /* 0x0001c00000057984 */ /* 0x000e620000000800 */
[----:B0-----:R-:W-:-:S03]  /*08b0*/  FFMA R13, R27, R13, R12 ;  /* 0x0000000d1b0d7223 */ /* 0x001fc6000000000c */
[----:B------:R-:W-:Y:S01]  /*08c0*/  LDS R12, [R0+0x200] ;  /* 0x00020000000c7984 */ /* 0x000fe20000000800 */
[----:B--2---:R-:W-:-:S03]  /*08d0*/  FFMA R4, R4, R14, R13 ;  /* 0x0000000e04047223 */ /* 0x004fc6000000000d */
[----:B------:R-:W-:Y:S01]  /*08e0*/  LDS R27, [R0+0x240] ;  /* 0x00024000001b7984 */ /* 0x000fe20000000800 */
[----:B-1----:R-:W-:-:S03]  /*08f0*/  FFMA R15, R5, R15, R4 ;  /* 0x0000000f050f7223 */ /* 0x002fc60000000004 */
[----:B------:R-:W0:Y:S04]  /*0900*/  LDS.128 R4, [R9+0x20] ;  /* 0x0000200009047984 */ /* 0x000e280000000c00 */
[----:B------:R-:W1:Y:S01]  /*0910*/  LDS R13, [R0+0x280] ;  /* 0x00028000000d7984 */ /* 0x000e620000000800 */
[----:B0-----:R-:W-:-:S04]  /*0920*/  FFMA R4, R4, R12, R15 ;  /* 0x0000000c04047223 */ /* 0x001fc8000000000f */
[----:B------:R-:W-:Y:S02]  /*0930*/  FFMA R4, R27, R5, R4 ;  /* 0x000000051b047223 */ /* 0x000fe40000000004 */
[----:B------:R-:W0:Y:S02]  /*0940*/  LDS R27, [R0+0x2c0] ;  /* 0x0002c000001b7984 */ /* 0x000e240000000800 */
[----:B-1----:R-:W-:Y:S02]  /*0950*/  FFMA R4, R13, R6, R4 ;  /* 0x000000060d047223 */ /* 0x002fe40000000004 */
[----:B------:R-:W-:Y:S04]  /*0960*/  LDS R5, [R0+0x300] ;  /* 0x0003000000057984 */ /* 0x000fe80000000800 */
[----:B------:R-:W1:Y:S01]  /*0970*/  LDS.128 R12, [R9+0x30] ;  /* 0x00003000090c7984 */ /* 0x000e620000000c00 */
[----:B0-----:R-:W-:-:S03]  /*0980*/  FFMA R7, R27, R7, R4 ;  /* 0x000000071b077223 */ /* 0x001fc60000000004 */
[----:B------:R-:W-:Y:S01]  /*0990*/  LDS R27, [R0+0x380] ;  /* 0x00038000001b7984 */ /* 0x000fe20000000800 */
[----:B-1----:R-:W-:-:S03]  /*09a0*/  FFMA R4, R12, R5, R7 ;  /* 0x000000050c047223 */ /* 0x002fc60000000007 */
[----:B------:R-:W0:Y:S04]  /*09b0*/  LDS R5, [R0+0x340] ;  /* 0x0003400000057984 */ /* 0x000e280000000800 */
[----:B------:R-:W1:Y:S01]  /*09c0*/  LDS R12, [R0+0x3c0] ;  /* 0x0003c000000c7984 */ /* 0x000e620000000800 */
[----:B------:R-:W-:Y:S06]  /*09d0*/  BAR.SYNC.DEFER_BLOCKING 0x0 ;  /* 0x0000000000007b1d */ /* 0x000fec0000010000 */
[----:B------:R2:W3:Y:S04]  /*09e0*/  LDG.E R24, desc[UR8][R24.64] ;  /* 0x0000000818187981 */ /* 0x0004e8000c1e1900 */
[----:B------:R-:W4:Y:S01]  /*09f0*/  LDG.E R22, desc[UR8][R22.64] ;  /* 0x0000000816167981 */ /* 0x000f22000c1e1900 */
[----:B------:R-:W-:-:S02]  /*0a00*/  LEA R28, R2, R9, 0x2 ;  /* 0x00000009021c7211 */ /* 0x000fc400078e10ff */
[----:B--2---:R-:W-:Y:S01]  /*0a10*/  LEA R25, R3, R0, 0x6 ;  /* 0x0000000003197211 */ /* 0x004fe200078e30ff */
[----:B0-----:R-:W-:-:S04]  /*0a20*/  FFMA R26, R5, R13, R4 ;  /* 0x0000000d051a7223 */ /* 0x001fc80000000004 */
[----:B------:R-:W-:-:S04]  /*0a30*/  FFMA R27, R27, R14, R26 ;  /* 0x0000000e1b1b7223 */ /* 0x000fc8000000001a */
[----:B-1----:R-:W-:Y:S01]  /*0a40*/  FFMA R15, R12, R15, R27 ;  /* 0x0000000f0c0f7223 */ /* 0x002fe2000000001b */
[----:B------:R-:W-:-:S04]  /*0a50*/  IADD3 R17, PT, PT, R17, 0x20, RZ ;  /* 0x0000002011117810 */ /* 0x000fc80007ffe0ff */
[----:B------:R-:W-:Y:S02]  /*0a60*/  ISETP.GE.AND P0, PT, R17, R10, PT ;  /* 0x0000000a1100720c */ /* 0x000fe40003f06270 */
[----:B------:R-:W-:Y:S02]  /*0a70*/  IADD3 R21, PT, PT, R16, R21, R16 ;  /* 0x0000001510157210 */ /* 0x000fe40007ffe010 */
[----:B------:R-:W-:Y:S02]  /*0a80*/  IADD3 R18, PT, PT, R18, 0x20, RZ ;  /* 0x0000002012127810 */ /* 0x000fe40007ffe0ff */
[----:B------:R-:W-:Y:S01]  /*0a90*/  LEA R19, R8, R19, 0x5 ;  /* 0x0000001308137211 */ /* 0x000fe200078e28ff */
[----:B---3--:R-:W-:Y:S04]  /*0aa0*/  STS [R28], R24 ;  /* 0x000000181c007388 */ /* 0x008fe80000000800 */
[----:B----4-:R-:W-:Y:S01]  /*0ab0*/  STS [R25], R22 ;  /* 0x0000001619007388 */ /* 0x010fe20000000800 */
[----:B------:R-:W-:Y:S06]  /*0ac0*/  BAR.SYNC.DEFER_BLOCKING 0x0 ;  /* 0x0000000000007b1d */ /* 0x000fec0000010000 */
[----:B------:R-:W-:Y:S04]  /*0ad0*/  LDS R29, [R0] ;  /* 0x00000000001d7984 */ /* 0x000fe80000000800 */
[----:B------:R-:W0:Y:S04]  /*0ae0*/  LDS.128 R4, [R9] ;  /* 0x0000000009047984 */ /* 0x000e280000000c00 */
[----:B------:R-:W1:Y:S04]  /*0af0*/  LDS R20, [R0+0x40] ;  /* 0x0000400000147984 */ /* 0x000e680000000800 */
[----:B------:R-:W2:Y:S04]  /*0b00*/  LDS R23, [R0+0x80] ;  /* 0x0000800000177984 */ /* 0x000ea80000000800 */
[----:B------:R-:W3:Y:S04]  /*0b10*/  LDS R27, [R0+0xc0] ;  /* 0x0000c000001b7984 */ /* 0x000ee80000000800 */
[----:B------:R-:W-:Y:S01]  /*0b20*/  LDS R25, [R0+0x180] ;  /* 0x0001800000197984 */ /* 0x000fe20000000800 */
[----:B0-----:R-:W-:-:S03]  /*0b30*/  FFMA R15, R4, R29, R15 ;  /* 0x0000001d040f7223 */ /* 0x001fc6000000000f */
[----:B------:R-:W-:Y:S01]  /*0b40*/  LDS R4, [R0+0x140] ;  /* 0x0001400000047984 */ /* 0x000fe20000000800 */
[----:B-1----:R-:W-:-:S03]  /*0b50*/  FFMA R20, R20, R5, R15 ;  /* 0x0000000514147223 */ /* 0x002fc6000000000f */
[----:B------:R-:W-:Y:S04]  /*0b60*/  LDS R5, [R0+0x100] ;  /* 0x0001000000057984 */ /* 0x000fe80000000800 */
[----:B------:R-:W0:Y:S01]  /*0b70*/  LDS.128 R12, [R9+0x10] ;  /* 0x00001000090c7984 */ /* 0x000e220000000c00 */
[----:B--2---:R-:W-:-:S03]  /*0b80*/  FFMA R6, R23, R6, R20 ;  /* 0x0000000617067223 */ /* 0x004fc60000000014 */
[----:B------:R-:W-:Y:S01]  /*0b90*/  LDS R20, [R0+0x240] ;  /* 0x0002400000147984 */ /* 0x000fe20000000800 */
[----:B---3--:R-:W-:-:S03]  /*0ba0*/  FFMA R7, R27, R7, R6 ;  /* 0x000000071b077223 */ /* 0x008fc60000000006 */
[----:B------:R-:W-:Y:S01]  /*0bb0*/  LDS R23, [R0+0x280] ;  /* 0x0002800000177984 */ /* 0x000fe20000000800 */
[----:B0-----:R-:W-:-:S03]  /*0bc0*/  FFMA R5, R12, R5, R7 ;  /* 0x000000050c057223 */ /* 0x001fc60000000007 */
[----:B------:R-:W0:Y:S01]  /*0bd0*/  LDS R12, [R0+0x1c0] ;  /* 0x0001c000000c7984 */ /* 0x000e220000000800 */
[----:B------:R-:W-:-:S03]  /*0be0*/  FFMA R22, R4, R13, R5 ;  /* 0x0000000d04167223 */ /* 0x000fc60000000005 */
[----:B------:R-:W-:Y:S04]  /*0bf0*/  LDS R13, [R0+0x200] ;  /* 0x00020000000d7984 */ /* 0x000fe80000000800 */
[----:B------:R-:W1:Y:S01]  /*0c00*/  LDS.128 R4, [R9+0x20] ;  /* 0x0000200009047984 */ /* 0x000e620000000c00 */
[----:B------:R-:W-:-:S04]  /*0c10*/  FFMA R25, R25, R14, R22 ;  /* 0x0000000e19197223 */ /* 0x000fc80000000016 */
[----:B0-----:R-:W-:Y:S02]  /*0c20*/  FFMA R15, R12, R15, R25 ;  /* 0x0000000f0c0f7223 */ /* 0x001fe40000000019 */
[----:B------:R-:W-:Y:S02]  /*0c30*/  LDS R25, [R0+0x3c0] ;  /* 0x0003c00000197984 */ /* 0x000fe40000000800 */
[----:B-1----:R-:W-:Y:S02]  /*0c40*/  FFMA R13, R4, R13, R15 ;  /* 0x0000000d040d7223 */ /* 0x002fe4000000000f */
[----:B------:R-:W0:Y:S02]  /*0c50*/  LDS R4, [R0+0x2c0] ;  /* 0x0002c00000047984 */ /* 0x000e240000000800 */
[----:B------:R-:W-:Y:S02]  /*0c60*/  FFMA R22, R20, R5, R13 ;  /* 0x0000000514167223 */ /* 0x000fe4000000000d */
[----:B------:R-:W-:Y:S04]  /*0c70*/  LDS R5, [R0+0x300] ;  /* 0x0003000000057984 */ /* 0x000fe80000000800 */
[----:B------:R-:W1:Y:S01]  /*0c80*/  LDS.128 R12, [R9+0x30] ;  /* 0x00003000090c7984 */ /* 0x000e620000000c00 */
[----:B------:R-:W-:-:S03]  /*0c90*/  FFMA R23, R23, R6, R22 ;  /* 0x0000000617177223 */ /* 0x000fc60000000016 */
[----:B------:R-:W2:Y:S04]  /*0ca0*/  LDS R20, [R0+0x340] ;  /* 0x0003400000147984 */ /* 0x000ea80000000800 */
[----:B------:R-:W3:Y:S01]  /*0cb0*/  LDS R6, [R0+0x380] ;  /* 0x0003800000067984 */ /* 0x000ee20000000800 */
[----:B0-----:R-:W-:-:S04]  /*0cc0*/  FFMA R7, R4, R7, R23 ;  /* 0x0000000704077223 */ /* 0x001fc80000000017 */
[----:B-1----:R-:W-:-:S04]  /*0cd0*/  FFMA R5, R12, R5, R7 ;  /* 0x000000050c057223 */ /* 0x002fc80000000007 */
[----:B--2---:R-:W-:-:S04]  /*0ce0*/  FFMA R5, R20, R13, R5 ;  /* 0x0000000d14057223 */ /* 0x004fc80000000005 */
[----:B---3--:R-:W-:Y:S01]  /*0cf0*/  FFMA R6, R6, R14, R5 ;  /* 0x0000000e06067223 */ /* 0x008fe20000000005 */
[----:B------:R-:W-:Y:S02]  /*0d00*/  MOV R4, R3 ;  /* 0x0000000300047202 */ /* 0x000fe40000000f00 */
[----:B------:R-:W-:Y:S01]  /*0d10*/  MOV R5, R2 ;  /* 0x0000000200057202 */ /* 0x000fe20000000f00 */
[----:B------:R-:W-:Y:S01]  /*0d20*/  FFMA R15, R25, R15, R6 ;  /* 0x0000000f190f7223 */ /* 0x000fe20000000006 */
[----:B------:R-:W-:Y:S06]  /*0d30*/  BAR.SYNC.DEFER_BLOCKING 0x0 ;  /* 0x0000000000007b1d */ /* 0x000fec0000010000 */
[----:B------:R-:W-:Y:S05]  /*0d40*/  @!P0 BRA `(.L_x_6) ;  /* 0xfffffff800548947 */ /* 0x000fea000383ffff */
.L_x_4:
[----:B------:R-:W0:Y:S01]  /*0d50*/  LDC.64 R4, c[0x0][0x380] ;  /* 0x0000e000ff047b82 */ /* 0x000e220000000a00 */
[----:B------:R-:W-:-:S05]  /*0d60*/  IADD3 R2, PT, PT, R2, UR4, R11 ;  /* 0x0000000402027c10 */ /* 0x000fca000fffe00b */
[----:B------:R-:W-:-:S04]  /*0d70*/  IMAD R3, R3, R8, R2 ;  /* 0x0000000803037224 */ /* 0x000fc800078e0202 */
[----:B0-----:R-:W-:-:S05]  /*0d80*/  IMAD.WIDE R2, R3, 0x4, R4 ;  /* 0x0000000403027825 */ /* 0x001fca00078e0204 */
[----:B------:R-:W-:Y:S01]  /*0d90*/  STG.E desc[UR8][R2.64], R15 ;  /* 0x0000000f02007986 */ /* 0x000fe2000c101908 */
[----:B------:R-:W-:Y:S05]  /*0da0*/  EXIT ;  /* 0x000000000000794d */ /* 0x000fea0003800000 */
.L_x_7:
        /* <DEDUP_REMOVED lines=13> */
.L_x_9:


//--------------------- .nv.shared._Z24matrixMul_2c_no_conflictPfS_S_i --------------------------
	.section	.nv.shared._Z24matrixMul_2c_no_conflictPfS_S_i,"aw",@nobits
	.sectionflags	@""
	.align	4
.nv.shared._Z24matrixMul_2c_no_conflictPfS_S_i:
	.zero		3072


//--------------------- .nv.shared.reserved.0     --------------------------
	.section	.nv.shared.reserved.0,"aw",@nobits
	.weak		__nv_reservedSMEM_offset_0_alias
	.size		__nv_reservedSMEM_offset_0_alias, 0, 64
	.other		__nv_reservedSMEM_offset_0_alias,@"STO_CUDA_RESERVED_SHARED STV_DEFAULT"
__nv_reservedSMEM_offset_0_alias:
	.zero		0
	.zero		64


//--------------------- .nv.shared._Z21matrixMul_2c_conflictPfS_S_i --------------------------
	.section	.nv.shared._Z21matrixMul_2c_conflictPfS_S_i,"aw",@nobits
	.sectionflags	@""
	.align	4
.nv.shared._Z21matrixMul_2c_conflictPfS_S_i:
	.zero		3072


//--------------------- .nv.constant0._Z24matrixMul_2c_no_conflictPfS_S_i --------------------------
	.section	.nv.constant0._Z24matrixMul_2c_no_conflictPfS_S_i,"a",@progbits
	.sectionflags	@""
	.align	4
.nv.constant0._Z24matrixMul_2c_no_conflictPfS_S_i:
	.zero		924


//--------------------- .nv.constant0._Z21matrixMul_2c_conflictPfS_S_i --------------------------
	.section	.nv.constant0._Z21matrixMul_2c_conflictPfS_S_i,"a",@progbits
	.sectionflags	@""
	.align	4
.nv.constant0._Z21matrixMul_2c_conflictPfS_S_i:
	.zero		924


//--------------------- SYMBOLS --------------------------

	.type		.nv.reservedSmem.offset0,@object
	.size		.nv.reservedSmem.offset0,0x4
	.type		.nv.reservedSmem.cap,@object
	.size		.nv.reservedSmem.cap,0x4
